//
// Generated by NVIDIA NVVM Compiler
//
// Compiler Build ID: CL-36424714
// Cuda compilation tools, release 13.0, V13.0.88
// Based on NVVM 20.0.0
//

.version 9.0
.target sm_100
.address_size 64

	// .globl	_Z12naive_matmuliiifPKfS0_fPf
// _ZZ20gemm_submat_warpparaiiifPKfS0_fPfE2sa has been demoted
// _ZZ20gemm_submat_warpparaiiifPKfS0_fPfE2sb has been demoted

.visible .entry _Z12naive_matmuliiifPKfS0_fPf(
	.param .u32 _Z12naive_matmuliiifPKfS0_fPf_param_0,
	.param .u32 _Z12naive_matmuliiifPKfS0_fPf_param_1,
	.param .u32 _Z12naive_matmuliiifPKfS0_fPf_param_2,
	.param .f32 _Z12naive_matmuliiifPKfS0_fPf_param_3,
	.param .u64 .ptr .align 1 _Z12naive_matmuliiifPKfS0_fPf_param_4,
	.param .u64 .ptr .align 1 _Z12naive_matmuliiifPKfS0_fPf_param_5,
	.param .f32 _Z12naive_matmuliiifPKfS0_fPf_param_6,
	.param .u64 .ptr .align 1 _Z12naive_matmuliiifPKfS0_fPf_param_7
)
{
	.reg .pred 	%p<10>;
	.reg .b32 	%r<74>;
	.reg .b32 	%f<75>;
	.reg .b64 	%rd<107>;

	ld.param.u32 	%r39, [_Z12naive_matmuliiifPKfS0_fPf_param_0];
	ld.param.u32 	%r40, [_Z12naive_matmuliiifPKfS0_fPf_param_2];
	ld.param.u64 	%rd9, [_Z12naive_matmuliiifPKfS0_fPf_param_4];
	ld.param.u64 	%rd10, [_Z12naive_matmuliiifPKfS0_fPf_param_5];
	cvta.to.global.u64 	%rd1, %rd10;
	cvta.to.global.u64 	%rd2, %rd9;
	mov.u32 	%r1, %tid.x;
	mov.u32 	%r2, %tid.y;
	mov.u32 	%r41, %ctaid.x;
	mov.u32 	%r42, %ctaid.y;
	shl.b32 	%r43, %r41, 5;
	cvt.s64.s32 	%rd3, %r43;
	shl.b32 	%r44, %r42, 5;
	mul.lo.s32 	%r45, %r40, %r44;
	cvt.s64.s32 	%rd4, %r45;
	mad.lo.s32 	%r3, %r39, %r44, %r43;
	setp.lt.s32 	%p1, %r40, 1;
	mov.f32 	%f74, 0f00000000;
	@%p1 bra 	$L__BB0_12;
	mul.lo.s32 	%r4, %r40, %r2;
	and.b32  	%r5, %r40, 7;
	setp.lt.u32 	%p2, %r40, 8;
	mov.f32 	%f74, 0f00000000;
	mov.b32 	%r72, 0;
	@%p2 bra 	$L__BB0_4;
	and.b32  	%r72, %r40, 2147483640;
	neg.s32 	%r70, %r72;
	mad.lo.s32 	%r68, %r39, 7, %r1;
	mad.lo.s32 	%r67, %r39, 6, %r1;
	mad.lo.s32 	%r66, %r39, 5, %r1;
	shl.b32 	%r47, %r39, 2;
	add.s32 	%r65, %r1, %r47;
	mad.lo.s32 	%r64, %r39, 3, %r1;
	shl.b32 	%r48, %r39, 1;
	add.s32 	%r63, %r1, %r48;
	cvt.u64.u32 	%rd11, %r4;
	add.s64 	%rd12, %rd4, %rd11;
	shl.b64 	%rd13, %rd12, 2;
	add.s64 	%rd14, %rd13, %rd1;
	add.s64 	%rd106, %rd14, 16;
	add.s32 	%r62, %r1, %r39;
	mov.f32 	%f74, 0f00000000;
	mov.u32 	%r69, %r1;
$L__BB0_3:
	.pragma "nounroll";
	cvt.s64.s32 	%rd15, %r69;
	add.s64 	%rd16, %rd15, %rd3;
	shl.b64 	%rd17, %rd16, 2;
	add.s64 	%rd18, %rd2, %rd17;
	ld.global.f32 	%f19, [%rd18];
	ld.global.f32 	%f20, [%rd106+-16];
	fma.rn.f32 	%f21, %f19, %f20, %f74;
	cvt.s64.s32 	%rd19, %r62;
	add.s64 	%rd20, %rd19, %rd3;
	shl.b64 	%rd21, %rd20, 2;
	add.s64 	%rd22, %rd2, %rd21;
	ld.global.f32 	%f22, [%rd22];
	ld.global.f32 	%f23, [%rd106+-12];
	fma.rn.f32 	%f24, %f22, %f23, %f21;
	cvt.s64.s32 	%rd23, %r63;
	add.s64 	%rd24, %rd23, %rd3;
	shl.b64 	%rd25, %rd24, 2;
	add.s64 	%rd26, %rd2, %rd25;
	ld.global.f32 	%f25, [%rd26];
	ld.global.f32 	%f26, [%rd106+-8];
	fma.rn.f32 	%f27, %f25, %f26, %f24;
	cvt.s64.s32 	%rd27, %r64;
	add.s64 	%rd28, %rd27, %rd3;
	shl.b64 	%rd29, %rd28, 2;
	add.s64 	%rd30, %rd2, %rd29;
	ld.global.f32 	%f28, [%rd30];
	ld.global.f32 	%f29, [%rd106+-4];
	fma.rn.f32 	%f30, %f28, %f29, %f27;
	cvt.s64.s32 	%rd31, %r65;
	add.s64 	%rd32, %rd31, %rd3;
	shl.b64 	%rd33, %rd32, 2;
	add.s64 	%rd34, %rd2, %rd33;
	ld.global.f32 	%f31, [%rd34];
	ld.global.f32 	%f32, [%rd106];
	fma.rn.f32 	%f33, %f31, %f32, %f30;
	cvt.s64.s32 	%rd35, %r66;
	add.s64 	%rd36, %rd35, %rd3;
	shl.b64 	%rd37, %rd36, 2;
	add.s64 	%rd38, %rd2, %rd37;
	ld.global.f32 	%f34, [%rd38];
	ld.global.f32 	%f35, [%rd106+4];
	fma.rn.f32 	%f36, %f34, %f35, %f33;
	cvt.s64.s32 	%rd39, %r67;
	add.s64 	%rd40, %rd39, %rd3;
	shl.b64 	%rd41, %rd40, 2;
	add.s64 	%rd42, %rd2, %rd41;
	ld.global.f32 	%f37, [%rd42];
	ld.global.f32 	%f38, [%rd106+8];
	fma.rn.f32 	%f39, %f37, %f38, %f36;
	cvt.s64.s32 	%rd43, %r68;
	add.s64 	%rd44, %rd43, %rd3;
	shl.b64 	%rd45, %rd44, 2;
	add.s64 	%rd46, %rd2, %rd45;
	ld.global.f32 	%f40, [%rd46];
	ld.global.f32 	%f41, [%rd106+12];
	fma.rn.f32 	%f74, %f40, %f41, %f39;
	add.s32 	%r70, %r70, 8;
	shl.b32 	%r49, %r39, 3;
	add.s32 	%r69, %r69, %r49;
	add.s32 	%r68, %r68, %r49;
	add.s32 	%r67, %r67, %r49;
	add.s32 	%r66, %r66, %r49;
	add.s32 	%r65, %r65, %r49;
	add.s32 	%r64, %r64, %r49;
	add.s32 	%r63, %r63, %r49;
	add.s64 	%rd106, %rd106, 32;
	add.s32 	%r62, %r62, %r49;
	setp.ne.s32 	%p3, %r70, 0;
	@%p3 bra 	$L__BB0_3;
$L__BB0_4:
	setp.eq.s32 	%p4, %r5, 0;
	@%p4 bra 	$L__BB0_12;
	and.b32  	%r34, %r40, 3;
	setp.lt.u32 	%p5, %r5, 4;
	@%p5 bra 	$L__BB0_7;
	mad.lo.s32 	%r50, %r72, %r39, %r1;
	cvt.s64.s32 	%rd47, %r50;
	add.s64 	%rd48, %rd47, %rd3;
	shl.b64 	%rd49, %rd48, 2;
	add.s64 	%rd50, %rd2, %rd49;
	ld.global.f32 	%f43, [%rd50];
	add.s32 	%r51, %r72, %r4;
	cvt.u64.u32 	%rd51, %r51;
	add.s64 	%rd52, %rd51, %rd4;
	shl.b64 	%rd53, %rd52, 2;
	add.s64 	%rd54, %rd1, %rd53;
	ld.global.f32 	%f44, [%rd54];
	fma.rn.f32 	%f45, %f43, %f44, %f74;
	add.s32 	%r52, %r50, %r39;
	cvt.s64.s32 	%rd55, %r52;
	add.s64 	%rd56, %rd55, %rd3;
	shl.b64 	%rd57, %rd56, 2;
	add.s64 	%rd58, %rd2, %rd57;
	ld.global.f32 	%f46, [%rd58];
	cvt.u64.u32 	%rd59, %r4;
	cvt.u64.u32 	%rd60, %r72;
	add.s64 	%rd61, %rd60, %rd59;
	add.s64 	%rd62, %rd61, %rd4;
	shl.b64 	%rd63, %rd62, 2;
	add.s64 	%rd64, %rd1, %rd63;
	ld.global.f32 	%f47, [%rd64+4];
	fma.rn.f32 	%f48, %f46, %f47, %f45;
	add.s32 	%r53, %r52, %r39;
	cvt.s64.s32 	%rd65, %r53;
	add.s64 	%rd66, %rd65, %rd3;
	shl.b64 	%rd67, %rd66, 2;
	add.s64 	%rd68, %rd2, %rd67;
	ld.global.f32 	%f49, [%rd68];
	ld.global.f32 	%f50, [%rd64+8];
	fma.rn.f32 	%f51, %f49, %f50, %f48;
	add.s32 	%r54, %r53, %r39;
	cvt.s64.s32 	%rd69, %r54;
	add.s64 	%rd70, %rd69, %rd3;
	shl.b64 	%rd71, %rd70, 2;
	add.s64 	%rd72, %rd2, %rd71;
	ld.global.f32 	%f52, [%rd72];
	ld.global.f32 	%f53, [%rd64+12];
	fma.rn.f32 	%f74, %f52, %f53, %f51;
	add.s32 	%r72, %r72, 4;
$L__BB0_7:
	setp.eq.s32 	%p6, %r34, 0;
	@%p6 bra 	$L__BB0_12;
	setp.eq.s32 	%p7, %r34, 1;
	@%p7 bra 	$L__BB0_10;
	mad.lo.s32 	%r55, %r72, %r39, %r1;
	cvt.s64.s32 	%rd73, %r55;
	add.s64 	%rd74, %rd73, %rd3;
	shl.b64 	%rd75, %rd74, 2;
	add.s64 	%rd76, %rd2, %rd75;
	ld.global.f32 	%f55, [%rd76];
	add.s32 	%r56, %r72, %r4;
	cvt.u64.u32 	%rd77, %r56;
	add.s64 	%rd78, %rd77, %rd4;
	shl.b64 	%rd79, %rd78, 2;
	add.s64 	%rd80, %rd1, %rd79;
	ld.global.f32 	%f56, [%rd80];
	fma.rn.f32 	%f57, %f55, %f56, %f74;
	add.s32 	%r57, %r55, %r39;
	cvt.s64.s32 	%rd81, %r57;
	add.s64 	%rd82, %rd81, %rd3;
	shl.b64 	%rd83, %rd82, 2;
	add.s64 	%rd84, %rd2, %rd83;
	ld.global.f32 	%f58, [%rd84];
	cvt.u64.u32 	%rd85, %r4;
	cvt.u64.u32 	%rd86, %r72;
	add.s64 	%rd87, %rd86, %rd85;
	add.s64 	%rd88, %rd87, %rd4;
	shl.b64 	%rd89, %rd88, 2;
	add.s64 	%rd90, %rd1, %rd89;
	ld.global.f32 	%f59, [%rd90+4];
	fma.rn.f32 	%f74, %f58, %f59, %f57;
	add.s32 	%r72, %r72, 2;
$L__BB0_10:
	and.b32  	%r58, %r40, 1;
	setp.eq.b32 	%p8, %r58, 1;
	not.pred 	%p9, %p8;
	@%p9 bra 	$L__BB0_12;
	mad.lo.s32 	%r59, %r72, %r39, %r1;
	cvt.s64.s32 	%rd91, %r59;
	add.s64 	%rd92, %rd91, %rd3;
	shl.b64 	%rd93, %rd92, 2;
	add.s64 	%rd94, %rd2, %rd93;
	ld.global.f32 	%f60, [%rd94];
	add.s32 	%r60, %r72, %r4;
	cvt.u64.u32 	%rd95, %r60;
	add.s64 	%rd96, %rd95, %rd4;
	shl.b64 	%rd97, %rd96, 2;
	add.s64 	%rd98, %rd1, %rd97;
	ld.global.f32 	%f61, [%rd98];
	fma.rn.f32 	%f74, %f60, %f61, %f74;
$L__BB0_12:
	ld.param.u64 	%rd105, [_Z12naive_matmuliiifPKfS0_fPf_param_7];
	ld.param.f32 	%f66, [_Z12naive_matmuliiifPKfS0_fPf_param_6];
	ld.param.f32 	%f65, [_Z12naive_matmuliiifPKfS0_fPf_param_3];
	cvt.s64.s32 	%rd99, %r3;
	cvta.to.global.u64 	%rd100, %rd105;
	mad.lo.s32 	%r61, %r39, %r2, %r1;
	cvt.s64.s32 	%rd101, %r61;
	add.s64 	%rd102, %rd99, %rd101;
	shl.b64 	%rd103, %rd102, 2;
	add.s64 	%rd104, %rd100, %rd103;
	ld.global.f32 	%f62, [%rd104];
	mul.f32 	%f63, %f66, %f62;
	fma.rn.f32 	%f64, %f65, %f74, %f63;
	st.global.f32 	[%rd104], %f64;
	ret;

}
	// .globl	_Z20gemm_submat_warpparaiiifPKfS0_fPf
.visible .entry _Z20gemm_submat_warpparaiiifPKfS0_fPf(
	.param .u32 _Z20gemm_submat_warpparaiiifPKfS0_fPf_param_0,
	.param .u32 _Z20gemm_submat_warpparaiiifPKfS0_fPf_param_1,
	.param .u32 _Z20gemm_submat_warpparaiiifPKfS0_fPf_param_2,
	.param .f32 _Z20gemm_submat_warpparaiiifPKfS0_fPf_param_3,
	.param .u64 .ptr .align 1 _Z20gemm_submat_warpparaiiifPKfS0_fPf_param_4,
	.param .u64 .ptr .align 1 _Z20gemm_submat_warpparaiiifPKfS0_fPf_param_5,
	.param .f32 _Z20gemm_submat_warpparaiiifPKfS0_fPf_param_6,
	.param .u64 .ptr .align 1 _Z20gemm_submat_warpparaiiifPKfS0_fPf_param_7
)
{
	.reg .pred 	%p<4>;
	.reg .b16 	%rs<3>;
	.reg .b32 	%r<70>;
	.reg .b32 	%f<671>;
	.reg .b64 	%rd<36>;
	// demoted variable
	.shared .align 4 .b8 _ZZ20gemm_submat_warpparaiiifPKfS0_fPfE2sa[4096];
	// demoted variable
	.shared .align 4 .b8 _ZZ20gemm_submat_warpparaiiifPKfS0_fPfE2sb[4096];
	ld.param.u32 	%r21, [_Z20gemm_submat_warpparaiiifPKfS0_fPf_param_2];
	ld.param.u64 	%rd10, [_Z20gemm_submat_warpparaiiifPKfS0_fPf_param_4];
	ld.param.u64 	%rd11, [_Z20gemm_submat_warpparaiiifPKfS0_fPf_param_5];
	cvta.to.global.u64 	%rd1, %rd11;
	cvta.to.global.u64 	%rd2, %rd10;
	mov.u32 	%r1, %tid.x;
	mov.u32 	%r22, %ctaid.x;
	mov.u32 	%r23, %ctaid.y;
	and.b32  	%r2, %r1, 3;
	shr.u32 	%r24, %r1, 2;
	and.b32  	%r3, %r24, 7;
	shr.u32 	%r4, %r1, 1;
	shl.b32 	%r5, %r22, 7;
	shl.b32 	%r6, %r23, 7;
	setp.lt.s32 	%p1, %r21, 1;
	mov.f32 	%f606, 0f00000000;
	mov.f32 	%f605, %f606;
	mov.f32 	%f604, %f606;
	mov.f32 	%f603, %f606;
	mov.f32 	%f602, %f606;
	mov.f32 	%f601, %f606;
	mov.f32 	%f600, %f606;
	mov.f32 	%f599, %f606;
	mov.f32 	%f598, %f606;
	mov.f32 	%f597, %f606;
	mov.f32 	%f596, %f606;
	mov.f32 	%f595, %f606;
	mov.f32 	%f594, %f606;
	mov.f32 	%f593, %f606;
	mov.f32 	%f592, %f606;
	mov.f32 	%f591, %f606;
	mov.f32 	%f590, %f606;
	mov.f32 	%f589, %f606;
	mov.f32 	%f588, %f606;
	mov.f32 	%f587, %f606;
	mov.f32 	%f586, %f606;
	mov.f32 	%f585, %f606;
	mov.f32 	%f584, %f606;
	mov.f32 	%f583, %f606;
	mov.f32 	%f582, %f606;
	mov.f32 	%f581, %f606;
	mov.f32 	%f580, %f606;
	mov.f32 	%f579, %f606;
	mov.f32 	%f578, %f606;
	mov.f32 	%f577, %f606;
	mov.f32 	%f576, %f606;
	mov.f32 	%f575, %f606;
	mov.f32 	%f574, %f606;
	mov.f32 	%f573, %f606;
	mov.f32 	%f572, %f606;
	mov.f32 	%f571, %f606;
	mov.f32 	%f570, %f606;
	mov.f32 	%f569, %f606;
	mov.f32 	%f568, %f606;
	mov.f32 	%f567, %f606;
	mov.f32 	%f566, %f606;
	mov.f32 	%f565, %f606;
	mov.f32 	%f564, %f606;
	mov.f32 	%f563, %f606;
	mov.f32 	%f562, %f606;
	mov.f32 	%f561, %f606;
	mov.f32 	%f560, %f606;
	mov.f32 	%f559, %f606;
	mov.f32 	%f558, %f606;
	mov.f32 	%f557, %f606;
	mov.f32 	%f556, %f606;
	mov.f32 	%f555, %f606;
	mov.f32 	%f554, %f606;
	mov.f32 	%f553, %f606;
	mov.f32 	%f552, %f606;
	mov.f32 	%f551, %f606;
	mov.f32 	%f550, %f606;
	mov.f32 	%f549, %f606;
	mov.f32 	%f548, %f606;
	mov.f32 	%f547, %f606;
	mov.f32 	%f546, %f606;
	mov.f32 	%f545, %f606;
	mov.f32 	%f544, %f606;
	mov.f32 	%f543, %f606;
	@%p1 bra 	$L__BB1_5;
	ld.param.u32 	%r65, [_Z20gemm_submat_warpparaiiifPKfS0_fPf_param_0];
	shl.b32 	%r26, %r1, 2;
	and.b32  	%r27, %r26, 4;
	shr.u32 	%r28, %r1, 5;
	and.b32  	%r29, %r26, 124;
	mad.lo.s32 	%r7, %r65, %r28, %r29;
	mad.lo.s32 	%r8, %r21, %r4, %r27;
	shl.b32 	%r30, %r1, 4;
	mov.u32 	%r31, _ZZ20gemm_submat_warpparaiiifPKfS0_fPfE2sa;
	add.s32 	%r9, %r31, %r30;
	shl.b32 	%r32, %r4, 2;
	shl.b32 	%r33, %r1, 11;
	and.b32  	%r34, %r33, 2048;
	or.b32  	%r35, %r34, %r32;
	mov.u32 	%r36, _ZZ20gemm_submat_warpparaiiifPKfS0_fPfE2sb;
	add.s32 	%r10, %r36, %r35;
	shl.b32 	%r11, %r65, 3;
	cvt.u16.u32 	%rs1, %r28;
	and.b16  	%rs2, %rs1, 3;
	mul.wide.u16 	%r37, %rs2, 128;
	shl.b32 	%r38, %r2, 5;
	or.b32  	%r39, %r37, %r38;
	add.s32 	%r12, %r31, %r39;
	shl.b32 	%r40, %r1, 1;
	and.b32  	%r41, %r40, 1792;
	shl.b32 	%r42, %r3, 5;
	or.b32  	%r43, %r41, %r42;
	add.s32 	%r44, %r43, %r36;
	add.s32 	%r13, %r44, 16;
	mul.lo.s32 	%r45, %r21, %r6;
	mul.wide.s32 	%rd12, %r45, 4;
	add.s64 	%rd35, %rd1, %rd12;
	mul.wide.s32 	%rd13, %r5, 4;
	add.s64 	%rd34, %rd2, %rd13;
	mov.b32 	%r67, 0;
	mov.f32 	%f543, 0f00000000;
	mul.wide.s32 	%rd14, %r7, 4;
	mul.wide.u32 	%rd16, %r8, 4;
	mul.wide.s32 	%rd18, %r11, 4;
	mov.f32 	%f544, %f543;
	mov.f32 	%f545, %f543;
	mov.f32 	%f546, %f543;
	mov.f32 	%f547, %f543;
	mov.f32 	%f548, %f543;
	mov.f32 	%f549, %f543;
	mov.f32 	%f550, %f543;
	mov.f32 	%f551, %f543;
	mov.f32 	%f552, %f543;
	mov.f32 	%f553, %f543;
	mov.f32 	%f554, %f543;
	mov.f32 	%f555, %f543;
	mov.f32 	%f556, %f543;
	mov.f32 	%f557, %f543;
	mov.f32 	%f558, %f543;
	mov.f32 	%f559, %f543;
	mov.f32 	%f560, %f543;
	mov.f32 	%f561, %f543;
	mov.f32 	%f562, %f543;
	mov.f32 	%f563, %f543;
	mov.f32 	%f564, %f543;
	mov.f32 	%f565, %f543;
	mov.f32 	%f566, %f543;
	mov.f32 	%f567, %f543;
	mov.f32 	%f568, %f543;
	mov.f32 	%f569, %f543;
	mov.f32 	%f570, %f543;
	mov.f32 	%f571, %f543;
	mov.f32 	%f572, %f543;
	mov.f32 	%f573, %f543;
	mov.f32 	%f574, %f543;
	mov.f32 	%f575, %f543;
	mov.f32 	%f576, %f543;
	mov.f32 	%f577, %f543;
	mov.f32 	%f578, %f543;
	mov.f32 	%f579, %f543;
	mov.f32 	%f580, %f543;
	mov.f32 	%f581, %f543;
	mov.f32 	%f582, %f543;
	mov.f32 	%f583, %f543;
	mov.f32 	%f584, %f543;
	mov.f32 	%f585, %f543;
	mov.f32 	%f586, %f543;
	mov.f32 	%f587, %f543;
	mov.f32 	%f588, %f543;
	mov.f32 	%f589, %f543;
	mov.f32 	%f590, %f543;
	mov.f32 	%f591, %f543;
	mov.f32 	%f592, %f543;
	mov.f32 	%f593, %f543;
	mov.f32 	%f594, %f543;
	mov.f32 	%f595, %f543;
	mov.f32 	%f596, %f543;
	mov.f32 	%f597, %f543;
	mov.f32 	%f598, %f543;
	mov.f32 	%f599, %f543;
	mov.f32 	%f600, %f543;
	mov.f32 	%f601, %f543;
	mov.f32 	%f602, %f543;
	mov.f32 	%f603, %f543;
	mov.f32 	%f604, %f543;
	mov.f32 	%f605, %f543;
	mov.f32 	%f606, %f543;
$L__BB1_2:
	add.s64 	%rd15, %rd34, %rd14;
	ld.global.v4.f32 	{%f261, %f262, %f263, %f264}, [%rd15];
	add.s64 	%rd17, %rd35, %rd16;
	ld.global.v4.f32 	{%f265, %f266, %f267, %f268}, [%rd17];
	st.shared.v4.f32 	[%r9], {%f261, %f262, %f263, %f264};
	st.shared.f32 	[%r10], %f265;
	st.shared.f32 	[%r10+512], %f266;
	st.shared.f32 	[%r10+1024], %f267;
	st.shared.f32 	[%r10+1536], %f268;
	bar.sync 	0;
	mov.b32 	%r69, 16;
	mov.u32 	%r68, %r13;
$L__BB1_3:
	add.s32 	%r47, %r12, %r69;
	ld.shared.v4.f32 	{%f269, %f270, %f271, %f272}, [%r47+-16];
	ld.shared.v4.f32 	{%f273, %f274, %f275, %f276}, [%r47];
	ld.shared.v4.f32 	{%f277, %f278, %f279, %f280}, [%r68+-16];
	ld.shared.v4.f32 	{%f281, %f282, %f283, %f284}, [%r68];
	fma.rn.f32 	%f606, %f269, %f277, %f606;
	fma.rn.f32 	%f605, %f270, %f277, %f605;
	fma.rn.f32 	%f604, %f271, %f277, %f604;
	fma.rn.f32 	%f603, %f272, %f277, %f603;
	fma.rn.f32 	%f602, %f273, %f277, %f602;
	fma.rn.f32 	%f601, %f274, %f277, %f601;
	fma.rn.f32 	%f600, %f275, %f277, %f600;
	fma.rn.f32 	%f599, %f276, %f277, %f599;
	fma.rn.f32 	%f598, %f269, %f278, %f598;
	fma.rn.f32 	%f597, %f270, %f278, %f597;
	fma.rn.f32 	%f596, %f271, %f278, %f596;
	fma.rn.f32 	%f595, %f272, %f278, %f595;
	fma.rn.f32 	%f594, %f273, %f278, %f594;
	fma.rn.f32 	%f593, %f274, %f278, %f593;
	fma.rn.f32 	%f592, %f275, %f278, %f592;
	fma.rn.f32 	%f591, %f276, %f278, %f591;
	fma.rn.f32 	%f590, %f269, %f279, %f590;
	fma.rn.f32 	%f589, %f270, %f279, %f589;
	fma.rn.f32 	%f588, %f271, %f279, %f588;
	fma.rn.f32 	%f587, %f272, %f279, %f587;
	fma.rn.f32 	%f586, %f273, %f279, %f586;
	fma.rn.f32 	%f585, %f274, %f279, %f585;
	fma.rn.f32 	%f584, %f275, %f279, %f584;
	fma.rn.f32 	%f583, %f276, %f279, %f583;
	fma.rn.f32 	%f582, %f269, %f280, %f582;
	fma.rn.f32 	%f581, %f270, %f280, %f581;
	fma.rn.f32 	%f580, %f271, %f280, %f580;
	fma.rn.f32 	%f579, %f272, %f280, %f579;
	fma.rn.f32 	%f578, %f273, %f280, %f578;
	fma.rn.f32 	%f577, %f274, %f280, %f577;
	fma.rn.f32 	%f576, %f275, %f280, %f576;
	fma.rn.f32 	%f575, %f276, %f280, %f575;
	fma.rn.f32 	%f574, %f269, %f281, %f574;
	fma.rn.f32 	%f573, %f270, %f281, %f573;
	fma.rn.f32 	%f572, %f271, %f281, %f572;
	fma.rn.f32 	%f571, %f272, %f281, %f571;
	fma.rn.f32 	%f570, %f273, %f281, %f570;
	fma.rn.f32 	%f569, %f274, %f281, %f569;
	fma.rn.f32 	%f568, %f275, %f281, %f568;
	fma.rn.f32 	%f567, %f276, %f281, %f567;
	fma.rn.f32 	%f566, %f269, %f282, %f566;
	fma.rn.f32 	%f565, %f270, %f282, %f565;
	fma.rn.f32 	%f564, %f271, %f282, %f564;
	fma.rn.f32 	%f563, %f272, %f282, %f563;
	fma.rn.f32 	%f562, %f273, %f282, %f562;
	fma.rn.f32 	%f561, %f274, %f282, %f561;
	fma.rn.f32 	%f560, %f275, %f282, %f560;
	fma.rn.f32 	%f559, %f276, %f282, %f559;
	fma.rn.f32 	%f558, %f269, %f283, %f558;
	fma.rn.f32 	%f557, %f270, %f283, %f557;
	fma.rn.f32 	%f556, %f271, %f283, %f556;
	fma.rn.f32 	%f555, %f272, %f283, %f555;
	fma.rn.f32 	%f554, %f273, %f283, %f554;
	fma.rn.f32 	%f553, %f274, %f283, %f553;
	fma.rn.f32 	%f552, %f275, %f283, %f552;
	fma.rn.f32 	%f551, %f276, %f283, %f551;
	fma.rn.f32 	%f550, %f269, %f284, %f550;
	fma.rn.f32 	%f549, %f270, %f284, %f549;
	fma.rn.f32 	%f548, %f271, %f284, %f548;
	fma.rn.f32 	%f547, %f272, %f284, %f547;
	fma.rn.f32 	%f546, %f273, %f284, %f546;
	fma.rn.f32 	%f545, %f274, %f284, %f545;
	fma.rn.f32 	%f544, %f275, %f284, %f544;
	fma.rn.f32 	%f543, %f276, %f284, %f543;
	add.s32 	%r69, %r69, 512;
	add.s32 	%r68, %r68, 512;
	setp.ne.s32 	%p2, %r69, 4112;
	@%p2 bra 	$L__BB1_3;
	bar.sync 	0;
	add.s32 	%r67, %r67, 8;
	setp.lt.s32 	%p3, %r67, %r21;
	add.s64 	%rd35, %rd35, 32;
	add.s64 	%rd34, %rd34, %rd18;
	@%p3 bra 	$L__BB1_2;
$L__BB1_5:
	ld.param.u64 	%rd33, [_Z20gemm_submat_warpparaiiifPKfS0_fPf_param_7];
	ld.param.f32 	%f478, [_Z20gemm_submat_warpparaiiifPKfS0_fPf_param_6];
	ld.param.f32 	%f477, [_Z20gemm_submat_warpparaiiifPKfS0_fPf_param_3];
	ld.param.u32 	%r66, [_Z20gemm_submat_warpparaiiifPKfS0_fPf_param_0];
	mov.u32 	%r48, %ctaid.y;
	mul.lo.s32 	%r49, %r48, %r66;
	shl.b32 	%r50, %r49, 7;
	mov.u32 	%r51, %ctaid.x;
	shl.b32 	%r52, %r51, 7;
	add.s32 	%r53, %r50, %r52;
	cvt.s64.s32 	%rd19, %r53;
	cvta.to.global.u64 	%rd20, %rd33;
	mov.u32 	%r54, %tid.x;
	shl.b32 	%r55, %r54, 1;
	and.b32  	%r56, %r55, 56;
	shr.u32 	%r57, %r54, 1;
	and.b32  	%r58, %r57, 448;
	or.b32  	%r59, %r56, %r58;
	shl.b32 	%r60, %r54, 3;
	and.b32  	%r61, %r60, 24;
	and.b32  	%r62, %r54, 96;
	or.b32  	%r63, %r61, %r62;
	mad.lo.s32 	%r64, %r59, %r66, %r63;
	cvt.s64.s32 	%rd21, %r64;
	add.s64 	%rd22, %rd19, %rd21;
	shl.b64 	%rd23, %rd22, 2;
	add.s64 	%rd24, %rd20, %rd23;
	ld.global.v4.f32 	{%f285, %f286, %f287, %f288}, [%rd24];
	ld.global.v4.f32 	{%f289, %f290, %f291, %f292}, [%rd24+16];
	mul.wide.s32 	%rd25, %r66, 4;
	add.s64 	%rd26, %rd24, %rd25;
	ld.global.v4.f32 	{%f293, %f294, %f295, %f296}, [%rd26];
	ld.global.v4.f32 	{%f297, %f298, %f299, %f300}, [%rd26+16];
	add.s64 	%rd27, %rd26, %rd25;
	ld.global.v4.f32 	{%f301, %f302, %f303, %f304}, [%rd27];
	ld.global.v4.f32 	{%f305, %f306, %f307, %f308}, [%rd27+16];
	add.s64 	%rd28, %rd27, %rd25;
	ld.global.v4.f32 	{%f309, %f310, %f311, %f312}, [%rd28];
	ld.global.v4.f32 	{%f313, %f314, %f315, %f316}, [%rd28+16];
	add.s64 	%rd29, %rd28, %rd25;
	ld.global.v4.f32 	{%f317, %f318, %f319, %f320}, [%rd29];
	ld.global.v4.f32 	{%f321, %f322, %f323, %f324}, [%rd29+16];
	add.s64 	%rd30, %rd29, %rd25;
	ld.global.v4.f32 	{%f325, %f326, %f327, %f328}, [%rd30];
	ld.global.v4.f32 	{%f329, %f330, %f331, %f332}, [%rd30+16];
	add.s64 	%rd31, %rd30, %rd25;
	ld.global.v4.f32 	{%f333, %f334, %f335, %f336}, [%rd31];
	ld.global.v4.f32 	{%f337, %f338, %f339, %f340}, [%rd31+16];
	add.s64 	%rd32, %rd31, %rd25;
	ld.global.v4.f32 	{%f341, %f342, %f343, %f344}, [%rd32];
	ld.global.v4.f32 	{%f345, %f346, %f347, %f348}, [%rd32+16];
	mul.f32 	%f349, %f478, %f285;
	fma.rn.f32 	%f350, %f477, %f606, %f349;
	mul.f32 	%f351, %f478, %f286;
	fma.rn.f32 	%f352, %f477, %f605, %f351;
	mul.f32 	%f353, %f478, %f287;
	fma.rn.f32 	%f354, %f477, %f604, %f353;
	mul.f32 	%f355, %f478, %f288;
	fma.rn.f32 	%f356, %f477, %f603, %f355;
	mul.f32 	%f357, %f478, %f289;
	fma.rn.f32 	%f358, %f477, %f602, %f357;
	mul.f32 	%f359, %f478, %f290;
	fma.rn.f32 	%f360, %f477, %f601, %f359;
	mul.f32 	%f361, %f478, %f291;
	fma.rn.f32 	%f362, %f477, %f600, %f361;
	mul.f32 	%f363, %f478, %f292;
	fma.rn.f32 	%f364, %f477, %f599, %f363;
	mul.f32 	%f365, %f478, %f293;
	fma.rn.f32 	%f366, %f477, %f598, %f365;
	mul.f32 	%f367, %f478, %f294;
	fma.rn.f32 	%f368, %f477, %f597, %f367;
	mul.f32 	%f369, %f478, %f295;
	fma.rn.f32 	%f370, %f477, %f596, %f369;
	mul.f32 	%f371, %f478, %f296;
	fma.rn.f32 	%f372, %f477, %f595, %f371;
	mul.f32 	%f373, %f478, %f297;
	fma.rn.f32 	%f374, %f477, %f594, %f373;
	mul.f32 	%f375, %f478, %f298;
	fma.rn.f32 	%f376, %f477, %f593, %f375;
	mul.f32 	%f377, %f478, %f299;
	fma.rn.f32 	%f378, %f477, %f592, %f377;
	mul.f32 	%f379, %f478, %f300;
	fma.rn.f32 	%f380, %f477, %f591, %f379;
	mul.f32 	%f381, %f478, %f301;
	fma.rn.f32 	%f382, %f477, %f590, %f381;
	mul.f32 	%f383, %f478, %f302;
	fma.rn.f32 	%f384, %f477, %f589, %f383;
	mul.f32 	%f385, %f478, %f303;
	fma.rn.f32 	%f386, %f477, %f588, %f385;
	mul.f32 	%f387, %f478, %f304;
	fma.rn.f32 	%f388, %f477, %f587, %f387;
	mul.f32 	%f389, %f478, %f305;
	fma.rn.f32 	%f390, %f477, %f586, %f389;
	mul.f32 	%f391, %f478, %f306;
	fma.rn.f32 	%f392, %f477, %f585, %f391;
	mul.f32 	%f393, %f478, %f307;
	fma.rn.f32 	%f394, %f477, %f584, %f393;
	mul.f32 	%f395, %f478, %f308;
	fma.rn.f32 	%f396, %f477, %f583, %f395;
	mul.f32 	%f397, %f478, %f309;
	fma.rn.f32 	%f398, %f477, %f582, %f397;
	mul.f32 	%f399, %f478, %f310;
	fma.rn.f32 	%f400, %f477, %f581, %f399;
	mul.f32 	%f401, %f478, %f311;
	fma.rn.f32 	%f402, %f477, %f580, %f401;
	mul.f32 	%f403, %f478, %f312;
	fma.rn.f32 	%f404, %f477, %f579, %f403;
	mul.f32 	%f405, %f478, %f313;
	fma.rn.f32 	%f406, %f477, %f578, %f405;
	mul.f32 	%f407, %f478, %f314;
	fma.rn.f32 	%f408, %f477, %f577, %f407;
	mul.f32 	%f409, %f478, %f315;
	fma.rn.f32 	%f410, %f477, %f576, %f409;
	mul.f32 	%f411, %f478, %f316;
	fma.rn.f32 	%f412, %f477, %f575, %f411;
	mul.f32 	%f413, %f478, %f317;
	fma.rn.f32 	%f414, %f477, %f574, %f413;
	mul.f32 	%f415, %f478, %f318;
	fma.rn.f32 	%f416, %f477, %f573, %f415;
	mul.f32 	%f417, %f478, %f319;
	fma.rn.f32 	%f418, %f477, %f572, %f417;
	mul.f32 	%f419, %f478, %f320;
	fma.rn.f32 	%f420, %f477, %f571, %f419;
	mul.f32 	%f421, %f478, %f321;
	fma.rn.f32 	%f422, %f477, %f570, %f421;
	mul.f32 	%f423, %f478, %f322;
	fma.rn.f32 	%f424, %f477, %f569, %f423;
	mul.f32 	%f425, %f478, %f323;
	fma.rn.f32 	%f426, %f477, %f568, %f425;
	mul.f32 	%f427, %f478, %f324;
	fma.rn.f32 	%f428, %f477, %f567, %f427;
	mul.f32 	%f429, %f478, %f325;
	fma.rn.f32 	%f430, %f477, %f566, %f429;
	mul.f32 	%f431, %f478, %f326;
	fma.rn.f32 	%f432, %f477, %f565, %f431;
	mul.f32 	%f433, %f478, %f327;
	fma.rn.f32 	%f434, %f477, %f564, %f433;
	mul.f32 	%f435, %f478, %f328;
	fma.rn.f32 	%f436, %f477, %f563, %f435;
	mul.f32 	%f437, %f478, %f329;
	fma.rn.f32 	%f438, %f477, %f562, %f437;
	mul.f32 	%f439, %f478, %f330;
	fma.rn.f32 	%f440, %f477, %f561, %f439;
	mul.f32 	%f441, %f478, %f331;
	fma.rn.f32 	%f442, %f477, %f560, %f441;
	mul.f32 	%f443, %f478, %f332;
	fma.rn.f32 	%f444, %f477, %f559, %f443;
	mul.f32 	%f445, %f478, %f333;
	fma.rn.f32 	%f446, %f477, %f558, %f445;
	mul.f32 	%f447, %f478, %f334;
	fma.rn.f32 	%f448, %f477, %f557, %f447;
	mul.f32 	%f449, %f478, %f335;
	fma.rn.f32 	%f450, %f477, %f556, %f449;
	mul.f32 	%f451, %f478, %f336;
	fma.rn.f32 	%f452, %f477, %f555, %f451;
	mul.f32 	%f453, %f478, %f337;
	fma.rn.f32 	%f454, %f477, %f554, %f453;
	mul.f32 	%f455, %f478, %f338;
	fma.rn.f32 	%f456, %f477, %f553, %f455;
	mul.f32 	%f457, %f478, %f339;
	fma.rn.f32 	%f458, %f477, %f552, %f457;
	mul.f32 	%f459, %f478, %f340;
	fma.rn.f32 	%f460, %f477, %f551, %f459;
	mul.f32 	%f461, %f478, %f341;
	fma.rn.f32 	%f462, %f477, %f550, %f461;
	mul.f32 	%f463, %f478, %f342;
	fma.rn.f32 	%f464, %f477, %f549, %f463;
	mul.f32 	%f465, %f478, %f343;
	fma.rn.f32 	%f466, %f477, %f548, %f465;
	mul.f32 	%f467, %f478, %f344;
	fma.rn.f32 	%f468, %f477, %f547, %f467;
	mul.f32 	%f469, %f478, %f345;
	fma.rn.f32 	%f470, %f477, %f546, %f469;
	mul.f32 	%f471, %f478, %f346;
	fma.rn.f32 	%f472, %f477, %f545, %f471;
	mul.f32 	%f473, %f478, %f347;
	fma.rn.f32 	%f474, %f477, %f544, %f473;
	mul.f32 	%f475, %f478, %f348;
	fma.rn.f32 	%f476, %f477, %f543, %f475;
	st.global.v4.f32 	[%rd24], {%f350, %f352, %f354, %f356};
	st.global.v4.f32 	[%rd24+16], {%f358, %f360, %f362, %f364};
	st.global.v4.f32 	[%rd26], {%f366, %f368, %f370, %f372};
	st.global.v4.f32 	[%rd26+16], {%f374, %f376, %f378, %f380};
	st.global.v4.f32 	[%rd27], {%f382, %f384, %f386, %f388};
	st.global.v4.f32 	[%rd27+16], {%f390, %f392, %f394, %f396};
	st.global.v4.f32 	[%rd28], {%f398, %f400, %f402, %f404};
	st.global.v4.f32 	[%rd28+16], {%f406, %f408, %f410, %f412};
	st.global.v4.f32 	[%rd29], {%f414, %f416, %f418, %f420};
	st.global.v4.f32 	[%rd29+16], {%f422, %f424, %f426, %f428};
	st.global.v4.f32 	[%rd30], {%f430, %f432, %f434, %f436};
	st.global.v4.f32 	[%rd30+16], {%f438, %f440, %f442, %f444};
	st.global.v4.f32 	[%rd31], {%f446, %f448, %f450, %f452};
	st.global.v4.f32 	[%rd31+16], {%f454, %f456, %f458, %f460};
	st.global.v4.f32 	[%rd32], {%f462, %f464, %f466, %f468};
	st.global.v4.f32 	[%rd32+16], {%f470, %f472, %f474, %f476};
	ret;

}


// ===== COMPILED SASS (sm_100) =====

	.target	sm_100

	.elftype	@"ET_EXEC"


//--------------------- .note.nv.tkinfo           --------------------------
	.section	.note.nv.tkinfo,"",@"SHT_NOTE"
	.sectionflags	@"SHF_NOTE_NV_TKINFO"
	.tkinfo
        /*0018*/ 	.word	0x00000002
        /*0030*/ 	.string	""
        /*0030*/ 	.string	"ptxas"
        /*0030*/ 	.string	"Cuda compilation tools, release 13.0, V13.0.88"
        /*0030*/ 	.string	"Build cuda_13.0.r13.0/compiler.36424714_0"
        /*0030*/ 	.string	"-arch sm_100 -m 64 "



//--------------------- .note.nv.cuinfo           --------------------------
	.section	.note.nv.cuinfo,"",@"SHT_NOTE"
	.sectionflags	@"SHF_NOTE_NV_CUINFO"
        /*0018*/ 	.short	0x0002
        /*001a*/ 	.short	0x0064
        /*001c*/ 	.short	0x0082
	.zero		2


//--------------------- .nv.info                  --------------------------
	.section	.nv.info,"",@"SHT_CUDA_INFO"
	.align	4


	//----- nvinfo : EIATTR_REGCOUNT
	.align		4
        /*0000*/ 	.byte	0x04, 0x2f
        /*0002*/ 	.short	(.L_1 - .L_0)
	.align		4
.L_0:
        /*0004*/ 	.word	index@(_Z12naive_matmuliiifPKfS0_fPf)
        /*0008*/ 	.word	0x0000001f


	//----- nvinfo : EIATTR_FRAME_SIZE
	.align		4
.L_1:
        /*000c*/ 	.byte	0x04, 0x11
        /*000e*/ 	.short	(.L_3 - .L_2)
	.align		4
.L_2:
        /*0010*/ 	.word	index@(_Z12naive_matmuliiifPKfS0_fPf)
        /*0014*/ 	.word	0x00000000


	//----- nvinfo : EIATTR_REGCOUNT
	.align		4
.L_3:
        /*0018*/ 	.byte	0x04, 0x2f
        /*001a*/ 	.short	(.L_5 - .L_4)
	.align		4
.L_4:
        /*001c*/ 	.word	index@(_Z20gemm_submat_warpparaiiifPKfS0_fPf)
        /*0020*/ 	.word	0x00000068


	//----- nvinfo : EIATTR_FRAME_SIZE
	.align		4
.L_5:
        /*0024*/ 	.byte	0x04, 0x11
        /*0026*/ 	.short	(.L_7 - .L_6)
	.align		4
.L_6:
        /*0028*/ 	.word	index@(_Z20gemm_submat_warpparaiiifPKfS0_fPf)
        /*002c*/ 	.word	0x00000000


	//----- nvinfo : EIATTR_MIN_STACK_SIZE
	.align		4
.L_7:
        /*0030*/ 	.byte	0x04, 0x12
        /*0032*/ 	.short	(.L_9 - .L_8)
	.align		4
.L_8:
        /*0034*/ 	.word	index@(_Z20gemm_submat_warpparaiiifPKfS0_fPf)
        /*0038*/ 	.word	0x00000000


	//----- nvinfo : EIATTR_MIN_STACK_SIZE
	.align		4
.L_9:
        /*003c*/ 	.byte	0x04, 0x12
        /*003e*/ 	.short	(.L_11 - .L_10)
	.align		4
.L_10:
        /*0040*/ 	.word	index@(_Z12naive_matmuliiifPKfS0_fPf)
        /*0044*/ 	.word	0x00000000
.L_11:


//--------------------- .nv.compat                --------------------------
	.section	.nv.compat,"",@"SHT_CUDA_COMPAT_INFO"
	.align	4
        /*0000*/ 	.byte	0x02, 0x09, 0x00, 0x00, 0x02, 0x02, 0x01, 0x00, 0x02, 0x05, 0x05, 0x00, 0x03, 0x07, 0x01, 0x01
        /*0010*/ 	.byte	0x02, 0x03, 0x00, 0x00, 0x02, 0x06, 0x01, 0x00, 0x04, 0x0b, 0x08, 0x00, 0x09, 0x00, 0x00, 0x00
        /*0020*/ 	.byte	0x00, 0x00, 0x00, 0x00


//--------------------- .nv.info._Z20gemm_submat_warpparaiiifPKfS0_fPf --------------------------
	.section	.nv.info._Z20gemm_submat_warpparaiiifPKfS0_fPf,"",@"SHT_CUDA_INFO"
	.sectionflags	@""
	.align	4


	//----- nvinfo : EIATTR_CUDA_API_VERSION
	.align		4
        /*0000*/ 	.byte	0x04, 0x37
        /*0002*/ 	.short	(.L_13 - .L_12)
.L_12:
        /*0004*/ 	.word	0x00000082


	//----- nvinfo : EIATTR_KPARAM_INFO
	.align		4
.L_13:
        /*0008*/ 	.byte	0x04, 0x17
        /*000a*/ 	.short	(.L_15 - .L_14)
.L_14:
        /*000c*/ 	.word	0x00000000
        /*0010*/ 	.short	0x0007
        /*0012*/ 	.short	0x0028
        /*0014*/ 	.byte	0x00, 0xf5, 0x21, 0x00


	//----- nvinfo : EIATTR_KPARAM_INFO
	.align		4
.L_15:
        /*0018*/ 	.byte	0x04, 0x17
        /*001a*/ 	.short	(.L_17 - .L_16)
.L_16:
        /*001c*/ 	.word	0x00000000
        /*0020*/ 	.short	0x0006
        /*0022*/ 	.short	0x0020
        /*0024*/ 	.byte	0x00, 0xf0, 0x11, 0x00


	//----- nvinfo : EIATTR_KPARAM_INFO
	.align		4
.L_17:
        /*0028*/ 	.byte	0x04, 0x17
        /*002a*/ 	.short	(.L_19 - .L_18)
.L_18:
        /*002c*/ 	.word	0x00000000
        /*0030*/ 	.short	0x0005
        /*0032*/ 	.short	0x0018
        /*0034*/ 	.byte	0x00, 0xf5, 0x21, 0x00


	//----- nvinfo : EIATTR_KPARAM_INFO
	.align		4
.L_19:
        /*0038*/ 	.byte	0x04, 0x17
        /*003a*/ 	.short	(.L_21 - .L_20)
.L_20:
        /*003c*/ 	.word	0x00000000
        /*0040*/ 	.short	0x0004
        /*0042*/ 	.short	0x0010
        /*0044*/ 	.byte	0x00, 0xf5, 0x21, 0x00


	//----- nvinfo : EIATTR_KPARAM_INFO
	.align		4
.L_21:
        /*0048*/ 	.byte	0x04, 0x17
        /*004a*/ 	.short	(.L_23 - .L_22)
.L_22:
        /*004c*/ 	.word	0x00000000
        /*0050*/ 	.short	0x0003
        /*0052*/ 	.short	0x000c
        /*0054*/ 	.byte	0x00, 0xf0, 0x11, 0x00


	//----- nvinfo : EIATTR_KPARAM_INFO
	.align		4
.L_23:
        /*0058*/ 	.byte	0x04, 0x17
        /*005a*/ 	.short	(.L_25 - .L_24)
.L_24:
        /*005c*/ 	.word	0x00000000
        /*0060*/ 	.short	0x0002
        /*0062*/ 	.short	0x0008
        /*0064*/ 	.byte	0x00, 0xf0, 0x11, 0x00


	//----- nvinfo : EIATTR_KPARAM_INFO
	.align		4
.L_25:
        /*0068*/ 	.byte	0x04, 0x17
        /*006a*/ 	.short	(.L_27 - .L_26)
.L_26:
        /*006c*/ 	.word	0x00000000
        /*0070*/ 	.short	0x0001
        /*0072*/ 	.short	0x0004
        /*0074*/ 	.byte	0x00, 0xf0, 0x11, 0x00


	//----- nvinfo : EIATTR_KPARAM_INFO
	.align		4
.L_27:
        /*0078*/ 	.byte	0x04, 0x17
        /*007a*/ 	.short	(.L_29 - .L_28)
.L_28:
        /*007c*/ 	.word	0x00000000
        /*0080*/ 	.short	0x0000
        /*0082*/ 	.short	0x0000
        /*0084*/ 	.byte	0x00, 0xf0, 0x11, 0x00


	//----- nvinfo : EIATTR_SPARSE_MMA_MASK
	.align		4
.L_29:
        /*0088*/ 	.byte	0x03, 0x50
        /*008a*/ 	.short	0x0000


	//----- nvinfo : EIATTR_MAXREG_COUNT
	.align		4
        /*008c*/ 	.byte	0x03, 0x1b
        /*008e*/ 	.short	0x00ff


	//----- nvinfo : EIATTR_NUM_BARRIERS
	.align		4
        /*0090*/ 	.byte	0x02, 0x4c
        /*0092*/ 	.byte	0x01
	.zero		1


	//----- nvinfo : EIATTR_MERCURY_ISA_VERSION
	.align		4
        /*0094*/ 	.byte	0x03, 0x5f
        /*0096*/ 	.short	0x0101


	//----- nvinfo : EIATTR_VRC_CTA_INIT_COUNT
	.align		4
        /*0098*/ 	.byte	0x02, 0x4a
	.zero		1
	.zero		1


	//----- nvinfo : EIATTR_EXIT_INSTR_OFFSETS
	.align		4
        /*009c*/ 	.byte	0x04, 0x1c
        /*009e*/ 	.short	(.L_31 - .L_30)


	//   ....[0]....
.L_30:
        /*00a0*/ 	.word	0x00002580


	//----- nvinfo : EIATTR_CBANK_PARAM_SIZE
	.align		4
.L_31:
        /*00a4*/ 	.byte	0x03, 0x19
        /*00a6*/ 	.short	0x0030


	//----- nvinfo : EIATTR_PARAM_CBANK
	.align		4
        /*00a8*/ 	.byte	0x04, 0x0a
        /*00aa*/ 	.short	(.L_33 - .L_32)
	.align		4
.L_32:
        /*00ac*/ 	.word	index@(.nv.constant0._Z20gemm_submat_warpparaiiifPKfS0_fPf)
        /*00b0*/ 	.short	0x0380
        /*00b2*/ 	.short	0x0030


	//----- nvinfo : EIATTR_SW_WAR
	.align		4
.L_33:
        /*00b4*/ 	.byte	0x04, 0x36
        /*00b6*/ 	.short	(.L_35 - .L_34)
.L_34:
        /*00b8*/ 	.word	0x00000008
.L_35:


//--------------------- .nv.info._Z12naive_matmuliiifPKfS0_fPf --------------------------
	.section	.nv.info._Z12naive_matmuliiifPKfS0_fPf,"",@"SHT_CUDA_INFO"
	.sectionflags	@""
	.align	4


	//----- nvinfo : EIATTR_CUDA_API_VERSION
	.align		4
        /*0000*/ 	.byte	0x04, 0x37
        /*0002*/ 	.short	(.L_37 - .L_36)
.L_36:
        /*0004*/ 	.word	0x00000082


	//----- nvinfo : EIATTR_KPARAM_INFO
	.align		4
.L_37:
        /*0008*/ 	.byte	0x04, 0x17
        /*000a*/ 	.short	(.L_39 - .L_38)
.L_38:
        /*000c*/ 	.word	0x00000000
        /*0010*/ 	.short	0x0007
        /*0012*/ 	.short	0x0028
        /*0014*/ 	.byte	0x00, 0xf5, 0x21, 0x00


	//----- nvinfo : EIATTR_KPARAM_INFO
	.align		4
.L_39:
        /*0018*/ 	.byte	0x04, 0x17
        /*001a*/ 	.short	(.L_41 - .L_40)
.L_40:
        /*001c*/ 	.word	0x00000000
        /*0020*/ 	.short	0x0006
        /*0022*/ 	.short	0x0020
        /*0024*/ 	.byte	0x00, 0xf0, 0x11, 0x00


	//----- nvinfo : EIATTR_KPARAM_INFO
	.align		4
.L_41:
        /*0028*/ 	.byte	0x04, 0x17
        /*002a*/ 	.short	(.L_43 - .L_42)
.L_42:
        /*002c*/ 	.word	0x00000000
        /*0030*/ 	.short	0x0005
        /*0032*/ 	.short	0x0018
        /*0034*/ 	.byte	0x00, 0xf5, 0x21, 0x00


	//----- nvinfo : EIATTR_KPARAM_INFO
	.align		4
.L_43:
        /*0038*/ 	.byte	0x04, 0x17
        /*003a*/ 	.short	(.L_45 - .L_44)
.L_44:
        /*003c*/ 	.word	0x00000000
        /*0040*/ 	.short	0x0004
        /*0042*/ 	.short	0x0010
        /*0044*/ 	.byte	0x00, 0xf5, 0x21, 0x00


	//----- nvinfo : EIATTR_KPARAM_INFO
	.align		4
.L_45:
        /*0048*/ 	.byte	0x04, 0x17
        /*004a*/ 	.short	(.L_47 - .L_46)
.L_46:
        /*004c*/ 	.word	0x00000000
        /*0050*/ 	.short	0x0003
        /*0052*/ 	.short	0x000c
        /*0054*/ 	.byte	0x00, 0xf0, 0x11, 0x00


	//----- nvinfo : EIATTR_KPARAM_INFO
	.align		4
.L_47:
        /*0058*/ 	.byte	0x04, 0x17
        /*005a*/ 	.short	(.L_49 - .L_48)
.L_48:
        /*005c*/ 	.word	0x00000000
        /*0060*/ 	.short	0x0002
        /*0062*/ 	.short	0x0008
        /*0064*/ 	.byte	0x00, 0xf0, 0x11, 0x00


	//----- nvinfo : EIATTR_KPARAM_INFO
	.align		4
.L_49:
        /*0068*/ 	.byte	0x04, 0x17
        /*006a*/ 	.short	(.L_51 - .L_50)
.L_50:
        /*006c*/ 	.word	0x00000000
        /*0070*/ 	.short	0x0001
        /*0072*/ 	.short	0x0004
        /*0074*/ 	.byte	0x00, 0xf0, 0x11, 0x00


	//----- nvinfo : EIATTR_KPARAM_INFO
	.align		4
.L_51:
        /*0078*/ 	.byte	0x04, 0x17
        /*007a*/ 	.short	(.L_53 - .L_52)
.L_52:
        /*007c*/ 	.word	0x00000000
        /*0080*/ 	.short	0x0000
        /*0082*/ 	.short	0x0000
        /*0084*/ 	.byte	0x00, 0xf0, 0x11, 0x00


	//----- nvinfo : EIATTR_SPARSE_MMA_MASK
	.align		4
.L_53:
        /*0088*/ 	.byte	0x03, 0x50
        /*008a*/ 	.short	0x0000


	//----- nvinfo : EIATTR_MAXREG_COUNT
	.align		4
        /*008c*/ 	.byte	0x03, 0x1b
        /*008e*/ 	.short	0x00ff


	//----- nvinfo : EIATTR_MERCURY_ISA_VERSION
	.align		4
        /*0090*/ 	.byte	0x03, 0x5f
        /*0092*/ 	.short	0x0101


	//----- nvinfo : EIATTR_VRC_CTA_INIT_COUNT
	.align		4
        /*0094*/ 	.byte	0x02, 0x4a
	.zero		1
	.zero		1


	//----- nvinfo : EIATTR_EXIT_INSTR_OFFSETS
	.align		4
        /*0098*/ 	.byte	0x04, 0x1c
        /*009a*/ 	.short	(.L_55 - .L_54)


	//   ....[0]....
.L_54:
        /*009c*/ 	.word	0x00000de0


	//----- nvinfo : EIATTR_CBANK_PARAM_SIZE
	.align		4
.L_55:
        /*00a0*/ 	.byte	0x03, 0x19
        /*00a2*/ 	.short	0x0030


	//----- nvinfo : EIATTR_PARAM_CBANK
	.align		4
        /*00a4*/ 	.byte	0x04, 0x0a
        /*00a6*/ 	.short	(.L_57 - .L_56)
	.align		4
.L_56:
        /*00a8*/ 	.word	index@(.nv.constant0._Z12naive_matmuliiifPKfS0_fPf)
        /*00ac*/ 	.short	0x0380
        /*00ae*/ 	.short	0x0030


	//----- nvinfo : EIATTR_SW_WAR
	.align		4
.L_57:
        /*00b0*/ 	.byte	0x04, 0x36
        /*00b2*/ 	.short	(.L_59 - .L_58)
.L_58:
        /*00b4*/ 	.word	0x00000008
.L_59:


//--------------------- .nv.callgraph             --------------------------
	.section	.nv.callgraph,"",@"SHT_CUDA_CALLGRAPH"
	.align	4
	.sectionentsize	8
	.align		4
        /*0000*/ 	.word	0x00000000
	.align		4
        /*0004*/ 	.word	0xffffffff
	.align		4
        /*0008*/ 	.word	0x00000000
	.align		4
        /*000c*/ 	.word	0xfffffffe
	.align		4
        /*0010*/ 	.word	0x00000000
	.align		4
        /*0014*/ 	.word	0xfffffffd
	.align		4
        /*0018*/ 	.word	0x00000000
	.align		4
        /*001c*/ 	.word	0xfffffffc


//--------------------- .text._Z20gemm_submat_warpparaiiifPKfS0_fPf --------------------------
	.section	.text._Z20gemm_submat_warpparaiiifPKfS0_fPf,"ax",@progbits
	.align	128
        .global         _Z20gemm_submat_warpparaiiifPKfS0_fPf
        .type           _Z20gemm_submat_warpparaiiifPKfS0_fPf,@function
        .size           _Z20gemm_submat_warpparaiiifPKfS0_fPf,(.L_x_10 - _Z20gemm_submat_warpparaiiifPKfS0_fPf)
        .other          _Z20gemm_submat_warpparaiiifPKfS0_fPf,@"STO_CUDA_ENTRY STV_DEFAULT"
_Z20gemm_submat_warpparaiiifPKfS0_fPf:
.text._Z20gemm_submat_warpparaiiifPKfS0_fPf:
[----:B------:R-:W-:Y:S01]  /*0000*/  LDC R1, c[0x0][0x37c] ;  /* 0x0000df00ff017b82 */ /* 0x000fe20000000800 */
[----:B------:R-:W0:Y:S01]  /*0010*/  LDCU UR14, c[0x0][0x388] ;  /* 0x00007100ff0e77ac */ /* 0x000e220008000800 */
[----:B------:R-:W-:Y:S01]  /*0020*/  HFMA2 R63, -RZ, RZ, 0, 0 ;  /* 0x00000000ff3f7431 */ /* 0x000fe200000001ff */
[----:B------:R-:W-:Y:S02]  /*0030*/  CS2R R60, SRZ ;  /* 0x00000000003c7805 */ /* 0x000fe4000001ff00 */
[----:B------:R-:W-:Y:S02]  /*0040*/  CS2R R22, SRZ ;  /* 0x0000000000167805 */ /* 0x000fe4000001ff00 */
[----:B------:R-:W-:Y:S02]  /*0050*/  CS2R R20, SRZ ;  /* 0x0000000000147805 */ /* 0x000fe4000001ff00 */
[----:B------:R-:W-:Y:S02]  /*0060*/  CS2R R56, SRZ ;  /* 0x0000000000387805 */ /* 0x000fe4000001ff00 */
[----:B------:R-:W-:-:S02]  /*0070*/  CS2R R58, SRZ ;  /* 0x00000000003a7805 */ /* 0x000fc4000001ff00 */
[----:B------:R-:W-:Y:S02]  /*0080*/  CS2R R52, SRZ ;  /* 0x0000000000347805 */ /* 0x000fe4000001ff00 */
        /* <DEDUP_REMOVED lines=9> */
[----:B------:R-:W-:Y:S01]  /*0120*/  CS2R R32, SRZ ;  /* 0x0000000000207805 */ /* 0x000fe2000001ff00 */
[----:B0-----:R-:W-:Y:S01]  /*0130*/  UISETP.GE.AND UP0, UPT, UR14, 0x1, UPT ;  /* 0x000000010e00788c */ /* 0x001fe2000bf06270 */
        /* <DEDUP_REMOVED lines=13> */
[----:B------:R-:W-:Y:S02]  /*0210*/  MOV R0, RZ ;  /* 0x000000ff00007202 */ /* 0x000fe40000000f00 */
[----:B------:R-:W-:Y:S02]  /*0220*/  CS2R R4, SRZ ;  /* 0x0000000000047805 */ /* 0x000fe4000001ff00 */
[----:B------:R-:W-:Y:S01]  /*0230*/  CS2R R6, SRZ ;  /* 0x0000000000067805 */ /* 0x000fe2000001ff00 */
[----:B------:R-:W0:Y:S01]  /*0240*/  LDCU.64 UR16, c[0x0][0x358] ;  /* 0x00006b00ff1077ac */ /* 0x000e220008000a00 */
[----:B------:R-:W-:Y:S05]  /*0250*/  BRA.U !UP0, `(.L_x_0) ;  /* 0x0000001508d47547 */ /* 0x000fea000b800000 */
[----:B------:R-:W1:Y:S01]  /*0260*/  S2R R62, SR_TID.X ;  /* 0x00000000003e7919 */ /* 0x000e620000002100 */
[----:B------:R-:W2:Y:S01]  /*0270*/  S2UR UR13, SR_CgaCtaId ;  /* 0x00000000000d79c3 */ /* 0x000ea20000008800 */
[----:B------:R-:W3:Y:S01]  /*0280*/  LDCU.128 UR4, c[0x0][0x390] ;  /* 0x00007200ff0477ac */ /* 0x000ee20008000c00 */
[----:B------:R-:W-:Y:S02]  /*0290*/  CS2R R6, SRZ ;  /* 0x0000000000067805 */ /* 0x000fe4000001ff00 */
[----:B------:R-:W-:Y:S02]  /*02a0*/  CS2R R72, SRZ ;  /* 0x0000000000487805 */ /* 0x000fe4000001ff00 */
[----:B------:R-:W-:Y:S01]  /*02b0*/  CS2R R74, SRZ ;  /* 0x00000000004a7805 */ /* 0x000fe2000001ff00 */
[----:B------:R-:W-:Y:S01]  /*02c0*/  UMOV UR10, 0x400 ;  /* 0x00000400000a7882 */ /* 0x000fe20000000000 */
[----:B------:R-:W-:Y:S01]  /*02d0*/  CS2R R76, SRZ ;  /* 0x00000000004c7805 */ /* 0x000fe2000001ff00 */
[----:B------:R-:W-:Y:S01]  /*02e0*/  UIADD3 UR8, UPT, UPT, UR10, 0x1000, URZ ;  /* 0x000010000a087890 */ /* 0x000fe2000fffe0ff */
[----:B------:R-:W4:Y:S01]  /*02f0*/  S2UR UR9, SR_CTAID.X ;  /* 0x00000000000979c3 */ /* 0x000f220000002500 */
[----:B------:R-:W-:-:S02]  /*0300*/  CS2R R78, SRZ ;  /* 0x00000000004e7805 */ /* 0x000fc4000001ff00 */
[----:B------:R-:W-:Y:S02]  /*0310*/  CS2R R80, SRZ ;  /* 0x0000000000507805 */ /* 0x000fe4000001ff00 */
[----:B------:R-:W-:Y:S02]  /*0320*/  CS2R R68, SRZ ;  /* 0x0000000000447805 */ /* 0x000fe4000001ff00 */
[----:B------:R-:W-:Y:S02]  /*0330*/  CS2R R70, SRZ ;  /* 0x0000000000467805 */ /* 0x000fe4000001ff00 */
[----:B------:R-:W-:Y:S02]  /*0340*/  CS2R R82, SRZ ;  /* 0x0000000000527805 */ /* 0x000fe4000001ff00 */
[----:B------:R-:W-:Y:S02]  /*0350*/  CS2R R84, SRZ ;  /* 0x0000000000547805 */ /* 0x000fe4000001ff00 */
[----:B------:R-:W-:Y:S01]  /*0360*/  CS2R R30, SRZ ;  /* 0x00000000001e7805 */ /* 0x000fe2000001ff00 */
[----:B------:R-:W5:Y:S01]  /*0370*/  S2UR UR12, SR_CTAID.Y ;  /* 0x00000000000c79c3 */ /* 0x000f620000002600 */
[----:B------:R-:W-:-:S02]  /*0380*/  CS2R R28, SRZ ;  /* 0x00000000001c7805 */ /* 0x000fc4000001ff00 */
[----:B------:R-:W-:Y:S02]  /*0390*/  CS2R R34, SRZ ;  /* 0x0000000000227805 */ /* 0x000fe4000001ff00 */
[----:B------:R-:W-:Y:S02]  /*03a0*/  CS2R R32, SRZ ;  /* 0x0000000000207805 */ /* 0x000fe4000001ff00 */
[----:B------:R-:W-:Y:S02]  /*03b0*/  CS2R R38, SRZ ;  /* 0x0000000000267805 */ /* 0x000fe4000001ff00 */
[----:B------:R-:W-:Y:S02]  /*03c0*/  CS2R R36, SRZ ;  /* 0x0000000000247805 */ /* 0x000fe4000001ff00 */
[----:B------:R-:W-:Y:S02]  /*03d0*/  CS2R R42, SRZ ;  /* 0x00000000002a7805 */ /* 0x000fe4000001ff00 */
[----:B------:R-:W-:Y:S01]  /*03e0*/  CS2R R40, SRZ ;  /* 0x0000000000287805 */ /* 0x000fe2000001ff00 */
[----:B------:R-:W0:Y:S01]  /*03f0*/  LDC R26, c[0x0][0x380] ;  /* 0x0000e000ff1a7b82 */ /* 0x000e220000000800 */
[----:B--2---:R-:W-:Y:S01]  /*0400*/  ULEA UR11, UR13, UR8, 0x18 ;  /* 0x000000080d0b7291 */ /* 0x004fe2000f8ec0ff */
[----:B------:R-:W-:Y:S01]  /*0410*/  CS2R R46, SRZ ;  /* 0x00000000002e7805 */ /* 0x000fe2000001ff00 */
[----:B------:R-:W-:Y:S01]  /*0420*/  ULEA UR10, UR13, UR10, 0x18 ;  /* 0x0000000a0d0a7291 */ /* 0x000fe2000f8ec0ff */
[----:B------:R-:W-:-:S02]  /*0430*/  CS2R R44, SRZ ;  /* 0x00000000002c7805 */ /* 0x000fc4000001ff00 */
[----:B------:R-:W-:Y:S02]  /*0440*/  CS2R R50, SRZ ;  /* 0x0000000000327805 */ /* 0x000fe4000001ff00 */
[----:B------:R-:W-:Y:S02]  /*0450*/  CS2R R48, SRZ ;  /* 0x0000000000307805 */ /* 0x000fe4000001ff00 */
[----:B-1----:R-:W-:Y:S01]  /*0460*/  SHF.L.U32 R2, R62, 0x2, RZ ;  /* 0x000000023e027819 */ /* 0x002fe200000006ff */
[----:B----4-:R-:W-:Y:S01]  /*0470*/  USHF.L.U32 UR8, UR9, 0x7, URZ ;  /* 0x0000000709087899 */ /* 0x010fe200080006ff */
[----:B------:R-:W-:Y:S02]  /*0480*/  SHF.R.U32.HI R0, RZ, 0x1, R62 ;  /* 0x00000001ff007819 */ /* 0x000fe4000001163e */
[----:B------:R-:W-:Y:S02]  /*0490*/  CS2R R54, SRZ ;  /* 0x0000000000367805 */ /* 0x000fe4000001ff00 */
[----:B------:R-:W-:-:S02]  /*04a0*/  LOP3.LUT R3, R2, 0x4, RZ, 0xc0, !PT ;  /* 0x0000000402037812 */ /* 0x000fc400078ec0ff */
[----:B------:R-:W-:Y:S02]  /*04b0*/  CS2R R52, SRZ ;  /* 0x0000000000347805 */ /* 0x000fe4000001ff00 */
[----:B------:R-:W-:Y:S02]  /*04c0*/  SHF.L.U32 R27, R0, 0x2, RZ ;  /* 0x00000002001b7819 */ /* 0x000fe400000006ff */
[----:B------:R-:W-:Y:S02]  /*04d0*/  CS2R R58, SRZ ;  /* 0x00000000003a7805 */ /* 0x000fe4000001ff00 */
[----:B------:R-:W-:Y:S01]  /*04e0*/  SHF.L.U32 R4, R62, 0xb, RZ ;  /* 0x0000000b3e047819 */ /* 0x000fe200000006ff */
[----:B------:R-:W-:Y:S01]  /*04f0*/  IMAD R64, R0, UR14, R3 ;  /* 0x0000000e00407c24 */ /* 0x000fe2000f8e0203 */
[----:B------:R-:W-:Y:S01]  /*0500*/  SHF.R.U32.HI R0, RZ, 0x2, R62 ;  /* 0x00000002ff007819 */ /* 0x000fe2000001163e */
[----:B-----5:R-:W-:Y:S01]  /*0510*/  USHF.L.U32 UR9, UR12, 0x7, URZ ;  /* 0x000000070c097899 */ /* 0x020fe200080006ff */
[----:B------:R-:W-:-:S02]  /*0520*/  SHF.L.U32 R3, R62, 0x1, RZ ;  /* 0x000000013e037819 */ /* 0x000fc400000006ff */
[----:B------:R-:W-:Y:S02]  /*0530*/  CS2R R56, SRZ ;  /* 0x0000000000387805 */ /* 0x000fe4000001ff00 */
[----:B------:R-:W-:Y:S01]  /*0540*/  LOP3.LUT R27, R27, 0x800, R4, 0xf8, !PT ;  /* 0x000008001b1b7812 */ /* 0x000fe200078ef804 */
[----:B------:R-:W-:Y:S01]  /*0550*/  UIMAD UR12, UR9, UR14, URZ ;  /* 0x0000000e090c72a4 */ /* 0x000fe2000f8e02ff */
[----:B------:R-:W-:Y:S01]  /*0560*/  LOP3.LUT R0, R0, 0x7, RZ, 0xc0, !PT ;  /* 0x0000000700007812 */ /* 0x000fe200078ec0ff */
[----:B---3--:R-:W-:Y:S01]  /*0570*/  UIMAD.WIDE UR8, UR8, 0x4, UR4 ;  /* 0x00000004080878a5 */ /* 0x008fe2000f8e0204 */
[----:B------:R-:W-:Y:S02]  /*0580*/  LOP3.LUT R3, R3, 0x700, RZ, 0xc0, !PT ;  /* 0x0000070003037812 */ /* 0x000fe400078ec0ff */
[----:B------:R-:W-:Y:S02]  /*0590*/  CS2R R20, SRZ ;  /* 0x0000000000147805 */ /* 0x000fe4000001ff00 */
[----:B------:R-:W-:-:S02]  /*05a0*/  SHF.R.U32.HI R65, RZ, 0x5, R62 ;  /* 0x00000005ff417819 */ /* 0x000fc4000001163e */
[----:B------:R-:W-:Y:S02]  /*05b0*/  CS2R R22, SRZ ;  /* 0x0000000000167805 */ /* 0x000fe4000001ff00 */
[----:B------:R-:W-:Y:S02]  /*05c0*/  SHF.L.U32 R4, R62, 0x5, RZ ;  /* 0x000000053e047819 */ /* 0x000fe400000006ff */
[----:B------:R-:W-:Y:S02]  /*05d0*/  CS2R R60, SRZ ;  /* 0x00000000003c7805 */ /* 0x000fe4000001ff00 */
[----:B------:R-:W-:Y:S01]  /*05e0*/  LEA R24, R0, R3, 0x5 ;  /* 0x0000000300187211 */ /* 0x000fe200078e28ff */
[----:B------:R-:W-:Y:S01]  /*05f0*/  UIMAD.WIDE UR6, UR12, 0x4, UR6 ;  /* 0x000000040c0678a5 */ /* 0x000fe2000f8e0206 */
[----:B------:R-:W-:Y:S01]  /*0600*/  LOP3.LUT R3, R4, 0x60, RZ, 0xe2, !PT ;  /* 0x0000006004037812 */ /* 0x000fe200078ee2ff */
[----:B------:R-:W-:Y:S01]  /*0610*/  UMOV UR4, URZ ;  /* 0x000000ff00047c82 */ /* 0x000fe20008000000 */
[----:B------:R-:W-:-:S02]  /*0620*/  LOP3.LUT R0, R65, 0x3, RZ, 0xc0, !PT ;  /* 0x0000000341007812 */ /* 0x000fc400078ec0ff */
[----:B------:R-:W-:Y:S02]  /*0630*/  LOP3.LUT R2, R2, 0x7c, RZ, 0xc0, !PT ;  /* 0x0000007c02027812 */ /* 0x000fe400078ec0ff */
[----:B------:R-:W-:Y:S02]  /*0640*/  MOV R5, UR11 ;  /* 0x0000000b00057c02 */ /* 0x000fe40008000f00 */
[----:B------:R-:W-:Y:S01]  /*0650*/  LEA R25, R0, R3, 0x7 ;  /* 0x0000000300197211 */ /* 0x000fe200078e38ff */
[----:B0-----:R-:W-:Y:S01]  /*0660*/  IMAD R65, R65, R26, R2 ;  /* 0x0000001a41417224 */ /* 0x001fe200078e0202 */
[----:B------:R-:W-:Y:S02]  /*0670*/  IADD3 R24, PT, PT, R24, 0x10, R5 ;  /* 0x0000001018187810 */ /* 0x000fe40007ffe005 */
[----:B------:R-:W-:Y:S02]  /*0680*/  CS2R R4, SRZ ;  /* 0x0000000000047805 */ /* 0x000fe4000001ff00 */
[----:B------:R-:W-:-:S02]  /*0690*/  CS2R R2, SRZ ;  /* 0x0000000000027805 */ /* 0x000fc4000001ff00 */
[----:B------:R-:W-:Y:S02]  /*06a0*/  MOV R0, RZ ;  /* 0x000000ff00007202 */ /* 0x000fe40000000f00 */
[----:B------:R-:W-:Y:S02]  /*06b0*/  MOV R63, RZ ;  /* 0x000000ff003f7202 */ /* 0x000fe40000000f00 */
[----:B------:R-:W-:Y:S02]  /*06c0*/  SHF.L.U32 R26, R26, 0x3, RZ ;  /* 0x000000031a1a7819 */ /* 0x000fe400000006ff */
[----:B------:R-:W-:Y:S02]  /*06d0*/  LEA R62, R62, UR10, 0x4 ;  /* 0x0000000a3e3e7c11 */ /* 0x000fe4000f8e20ff */
[----:B------:R-:W-:Y:S02]  /*06e0*/  MOV R86, UR8 ;  /* 0x0000000800567c02 */ /* 0x000fe40008000f00 */
[----:B------:R-:W-:-:S02]  /*06f0*/  MOV R87, UR9 ;  /* 0x0000000900577c02 */ /* 0x000fc40008000f00 */
[----:B------:R-:W-:-:S07]  /*0700*/  IADD3 R25, PT, PT, R25, UR10, RZ ;  /* 0x0000000a19197c10 */ /* 0x000fce000fffe0ff */
.L_x_2:
[----:B------:R-:W-:Y:S01]  /*0710*/  MOV R12, UR6 ;  /* 0x00000006000c7c02 */ /* 0x000fe20008000f00 */
[----:B------:R-:W-:Y:S01]  /*0720*/  IMAD.WIDE R8, R65, 0x4, R86 ;  /* 0x0000000441087825 */ /* 0x000fe200078e0256 */
[----:B------:R-:W-:Y:S01]  /*0730*/  MOV R13, UR7 ;  /* 0x00000007000d7c02 */ /* 0x000fe20008000f00 */
[----:B------:R-:W0:Y:S02]  /*0740*/  LDCU UR5, c[0x0][0x388] ;  /* 0x00007100ff0577ac */ /* 0x000e240008000800 */
[----:B------:R-:W-:Y:S02]  /*0750*/  IMAD.WIDE.U32 R12, R64, 0x4, R12 ;  /* 0x00000004400c7825 */ /* 0x000fe400078e000c */
[----:B------:R-:W2:Y:S04]  /*0760*/  LDG.E.128 R8, desc[UR16][R8.64] ;  /* 0x0000001008087981 */ /* 0x000ea8000c1e1d00 */
[----:B------:R-:W3:Y:S01]  /*0770*/  LDG.E.128 R12, desc[UR16][R12.64] ;  /* 0x000000100c0c7981 */ /* 0x000ee2000c1e1d00 */
[----:B------:R-:W-:Y:S01]  /*0780*/  UIADD3 UR4, UPT, UPT, UR4, 0x8, URZ ;  /* 0x0000000804047890 */ /* 0x000fe2000fffe0ff */
[----:B------:R-:W-:-:S03]  /*0790*/  MOV R66, R24 ;  /* 0x0000001800427202 */ /* 0x000fc60000000f00 */
[----:B0-----:R-:W-:-:S03]  /*07a0*/  UISETP.GE.AND UP0, UPT, UR4, UR5, UPT ;  /* 0x000000050400728c */ /* 0x001fc6000bf06270 */
[----:B------:R-:W-:Y:S01]  /*07b0*/  UMOV UR5, 0x10 ;  /* 0x0000001000057882 */ /* 0x000fe20000000000 */
[----:B--2---:R0:W-:Y:S04]  /*07c0*/  STS.128 [R62], R8 ;  /* 0x000000083e007388 */ /* 0x0041e80000000c00 */
[----:B---3--:R0:W-:Y:S04]  /*07d0*/  STS [R27+UR11], R12 ;  /* 0x0000000c1b007988 */ /* 0x0081e8000800080b */
[----:B------:R0:W-:Y:S04]  /*07e0*/  STS [R27+UR11+0x200], R13 ;  /* 0x0002000d1b007988 */ /* 0x0001e8000800080b */
[----:B------:R0:W-:Y:S04]  /*07f0*/  STS [R27+UR11+0x400], R14 ;  /* 0x0004000e1b007988 */ /* 0x0001e8000800080b */
[----:B------:R0:W-:Y:S01]  /*0800*/  STS [R27+UR11+0x600], R15 ;  /* 0x0006000f1b007988 */ /* 0x0001e2000800080b */
[----:B------:R-:W-:Y:S06]  /*0810*/  BAR.SYNC.DEFER_BLOCKING 0x0 ;  /* 0x0000000000007b1d */ /* 0x000fec0000010000 */
.L_x_1:
[----:B0-----:R-:W-:Y:S04]  /*0820*/  LDS.128 R8, [R25+UR5+-0x10] ;  /* 0xfffff00519087984 */ /* 0x001fe80008000c00 */
[----:B------:R-:W0:Y:S04]  /*0830*/  LDS.128 R12, [R66+-0x10] ;  /* 0xfffff000420c7984 */ /* 0x000e280000000c00 */
[----:B------:R-:W1:Y:S01]  /*0840*/  LDS.128 R16, [R25+UR5] ;  /* 0x0000000519107984 */ /* 0x000e620008000c00 */
[-C--:B0-----:R-:W-:Y:S01]  /*0850*/  FFMA R67, R10, R12.reuse, R23 ;  /* 0x0000000c0a437223 */ /* 0x081fe20000000017 */
[-C--:B------:R-:W-:Y:S01]  /*0860*/  FFMA R88, R11, R12.reuse, R22 ;  /* 0x0000000c0b587223 */ /* 0x080fe20000000016 */
[-C--:B------:R-:W-:Y:S01]  /*0870*/  FFMA R61, R8, R12.reuse, R61 ;  /* 0x0000000c083d7223 */ /* 0x080fe2000000003d */
[-C--:B------:R-:W-:Y:S01]  /*0880*/  FFMA R60, R9, R12.reuse, R60 ;  /* 0x0000000c093c7223 */ /* 0x080fe2000000003c */
[CC--:B-1----:R-:W-:Y:S01]  /*0890*/  FFMA R89, R16.reuse, R12.reuse, R21 ;  /* 0x0000000c10597223 */ /* 0x0c2fe20000000015 */
[----:B------:R-:W-:Y:S01]  /*08a0*/  FFMA R90, R17, R12, R20 ;  /* 0x0000000c115a7223 */ /* 0x000fe20000000014 */
[C---:B------:R-:W-:Y:S01]  /*08b0*/  FFMA R53, R16.reuse, R13, R53 ;  /* 0x0000000d10357223 */ /* 0x040fe20000000035 */
[----:B------:R-:W0:Y:S01]  /*08c0*/  LDS.128 R20, [R66] ;  /* 0x0000000042147984 */ /* 0x000e220000000c00 */
[CC--:B------:R-:W-:Y:S01]  /*08d0*/  FFMA R45, R16.reuse, R14.reuse, R45 ;  /* 0x0000000e102d7223 */ /* 0x0c0fe2000000002d */
[----:B------:R-:W-:Y:S01]  /*08e0*/  FFMA R37, R16, R15, R37 ;  /* 0x0000000f10257223 */ /* 0x000fe20000000025 */
[-C--:B------:R-:W-:Y:S01]  /*08f0*/  FFMA R57, R8, R13.reuse, R57 ;  /* 0x0000000d08397223 */ /* 0x080fe20000000039 */
[-C--:B------:R-:W-:Y:S01]  /*0900*/  FFMA R58, R9, R13.reuse, R58 ;  /* 0x0000000d093a7223 */ /* 0x080fe2000000003a */
[-C--:B------:R-:W-:Y:S01]  /*0910*/  FFMA R59, R10, R13.reuse, R59 ;  /* 0x0000000d0a3b7223 */ /* 0x080fe2000000003b */
        /* <DEDUP_REMOVED lines=9> */
[CC--:B------:R-:W-:Y:S01]  /*09b0*/  FFMA R63, R18.reuse, R12.reuse, R63 ;  /* 0x0000000c123f7223 */ /* 0x0c0fe2000000003f */
[----:B------:R-:W-:Y:S01]  /*09c0*/  FFMA R56, R19, R12, R56 ;  /* 0x0000000c13387223 */ /* 0x000fe20000000038 */
[-C--:B------:R-:W-:Y:S01]  /*09d0*/  FFMA R54, R17, R13.reuse, R54 ;  /* 0x0000000d11367223 */ /* 0x080fe20000000036 */
[CC--:B------:R-:W-:Y:S01]  /*09e0*/  FFMA R55, R18.reuse, R13.reuse, R55 ;  /* 0x0000000d12377223 */ /* 0x0c0fe20000000037 */
[----:B------:R-:W-:Y:S01]  /*09f0*/  FFMA R48, R19, R13, R48 ;  /* 0x0000000d13307223 */ /* 0x000fe20000000030 */
[-C--:B------:R-:W-:Y:S01]  /*0a00*/  FFMA R46, R17, R14.reuse, R46 ;  /* 0x0000000e112e7223 */ /* 0x080fe2000000002e */
[CC--:B------:R-:W-:Y:S01]  /*0a10*/  FFMA R47, R18.reuse, R14.reuse, R47 ;  /* 0x0000000e122f7223 */ /* 0x0c0fe2000000002f */
[----:B------:R-:W-:Y:S01]  /*0a20*/  FFMA R40, R19, R14, R40 ;  /* 0x0000000e13287223 */ /* 0x000fe20000000028 */
[-C--:B------:R-:W-:Y:S01]  /*0a30*/  FFMA R38, R17, R15.reuse, R38 ;  /* 0x0000000f11267223 */ /* 0x080fe20000000026 */
[-C--:B------:R-:W-:Y:S01]  /*0a40*/  FFMA R39, R18, R15.reuse, R39 ;  /* 0x0000000f12277223 */ /* 0x080fe20000000027 */
[----:B------:R-:W-:-:S02]  /*0a50*/  FFMA R32, R19, R15, R32 ;  /* 0x0000000f13207223 */ /* 0x000fc40000000020 */
[----:B------:R-:W-:Y:S01]  /*0a60*/  LDS.128 R12, [R66+0x1f0] ;  /* 0x0001f000420c7984 */ /* 0x000fe20000000c00 */
[-C--:B0-----:R-:W-:Y:S01]  /*0a70*/  FFMA R81, R8, R22.reuse, R81 ;  /* 0x0000001608517223 */ /* 0x081fe20000000051 */
[-C--:B------:R-:W-:Y:S01]  /*0a80*/  FFMA R78, R9, R22.reuse, R78 ;  /* 0x00000016094e7223 */ /* 0x080fe2000000004e */
[-C--:B------:R-:W-:Y:S01]  /*0a90*/  FFMA R79, R10, R22.reuse, R79 ;  /* 0x000000160a4f7223 */ /* 0x080fe2000000004f */
[-C--:B------:R-:W-:Y:S01]  /*0aa0*/  FFMA R76, R11, R22.reuse, R76 ;  /* 0x000000160b4c7223 */ /* 0x080fe2000000004c */
[-C--:B------:R-:W-:Y:S01]  /*0ab0*/  FFMA R77, R16, R22.reuse, R77 ;  /* 0x00000016104d7223 */ /* 0x080fe2000000004d */
[-C--:B------:R-:W-:Y:S01]  /*0ac0*/  FFMA R74, R17, R22.reuse, R74 ;  /* 0x00000016114a7223 */ /* 0x080fe2000000004a */
[----:B------:R-:W-:Y:S01]  /*0ad0*/  FFMA R75, R18, R22, R75 ;  /* 0x00000016124b7223 */ /* 0x000fe2000000004b */
[----:B------:R-:W-:Y:S01]  /*0ae0*/  FFMA R91, R16, R20, R29 ;  /* 0x00000014105b7223 */ /* 0x000fe2000000001d */
[-C--:B------:R-:W-:Y:S01]  /*0af0*/  FFMA R85, R8, R21.reuse, R85 ;  /* 0x0000001508557223 */ /* 0x080fe20000000055 */
[-C--:B------:R-:W-:Y:S01]  /*0b00*/  FFMA R82, R9, R21.reuse, R82 ;  /* 0x0000001509527223 */ /* 0x080fe20000000052 */
[-C--:B------:R-:W-:Y:S01]  /*0b10*/  FFMA R83, R10, R21.reuse, R83 ;  /* 0x000000150a537223 */ /* 0x080fe20000000053 */
[-C--:B------:R-:W-:Y:S01]  /*0b20*/  FFMA R70, R11, R21.reuse, R70 ;  /* 0x000000150b467223 */ /* 0x080fe20000000046 */
[-C--:B------:R-:W-:Y:S01]  /*0b30*/  FFMA R71, R16, R21.reuse, R71 ;  /* 0x0000001510477223 */ /* 0x080fe20000000047 */
[-C--:B------:R-:W-:Y:S01]  /*0b40*/  FFMA R68, R17, R21.reuse, R68 ;  /* 0x0000001511447223 */ /* 0x080fe20000000044 */
[-C--:B------:R-:W-:Y:S01]  /*0b50*/  FFMA R69, R18, R21.reuse, R69 ;  /* 0x0000001512457223 */ /* 0x080fe20000000045 */
[C---:B------:R-:W-:Y:S01]  /*0b60*/  FFMA R80, R19.reuse, R21, R80 ;  /* 0x0000001513507223 */ /* 0x040fe20000000050 */
        /* <DEDUP_REMOVED lines=13> */
[CC--:B------:R-:W-:Y:S01]  /*0c40*/  FFMA R16, R19.reuse, R23.reuse, R6 ;  /* 0x0000001713107223 */ /* 0x0c0fe20000000006 */
[----:B------:R-:W0:Y:S01]  /*0c50*/  LDS.128 R8, [R25+UR5+0x1f0] ;  /* 0x0001f00519087984 */ /* 0x000e220008000c00 */
[----:B------:R-:W-:Y:S01]  /*0c60*/  FFMA R20, R19, R20, R84 ;  /* 0x0000001413147223 */ /* 0x000fe20000000054 */
[----:B------:R-:W-:-:S02]  /*0c70*/  FFMA R73, R18, R23, R73 ;  /* 0x0000001712497223 */ /* 0x000fc40000000049 */
[----:B------:R-:W-:Y:S04]  /*0c80*/  LDS.128 R28, [R25+UR5+0x200] ;  /* 0x00020005191c7984 */ /* 0x000fe80008000c00 */
[----:B------:R-:W1:Y:S01]  /*0c90*/  LDS.128 R4, [R66+0x200] ;  /* 0x0002000042047984 */ /* 0x000e620000000c00 */
[-C--:B0-----:R-:W-:Y:S01]  /*0ca0*/  FFMA R61, R8, R12.reuse, R61 ;  /* 0x0000000c083d7223 */ /* 0x081fe2000000003d */
[-C--:B------:R-:W-:Y:S01]  /*0cb0*/  FFMA R60, R9, R12.reuse, R60 ;  /* 0x0000000c093c7223 */ /* 0x080fe2000000003c */
[-C--:B------:R-:W-:Y:S01]  /*0cc0*/  FFMA R67, R10, R12.reuse, R67 ;  /* 0x0000000c0a437223 */ /* 0x080fe20000000043 */
[----:B------:R-:W-:Y:S01]  /*0cd0*/  FFMA R88, R11, R12, R88 ;  /* 0x0000000c0b587223 */ /* 0x000fe20000000058 */
[-C--:B------:R-:W-:Y:S01]  /*0ce0*/  FFMA R57, R8, R13.reuse, R57 ;  /* 0x0000000d08397223 */ /* 0x080fe20000000039 */
[-C--:B------:R-:W-:Y:S01]  /*0cf0*/  FFMA R58, R9, R13.reuse, R58 ;  /* 0x0000000d093a7223 */ /* 0x080fe2000000003a */
[-C--:B------:R-:W-:Y:S01]  /*0d00*/  FFMA R59, R10, R13.reuse, R59 ;  /* 0x0000000d0a3b7223 */ /* 0x080fe2000000003b */
[----:B------:R-:W-:Y:S01]  /*0d10*/  FFMA R52, R11, R13, R52 ;  /* 0x0000000d0b347223 */ /* 0x000fe20000000034 */
[-C--:B-1----:R-:W-:Y:S01]  /*0d20*/  FFMA R33, R8, R4.reuse, R33 ;  /* 0x0000000408217223 */ /* 0x082fe20000000021 */
[-C--:B------:R-:W-:Y:S01]  /*0d30*/  FFMA R34, R9, R4.reuse, R34 ;  /* 0x0000000409227223 */ /* 0x080fe20000000022 */
[-C--:B------:R-:W-:Y:S01]  /*0d40*/  FFMA R35, R10, R4.reuse, R35 ;  /* 0x000000040a237223 */ /* 0x080fe20000000023 */
[-C--:B------:R-:W-:Y:S01]  /*0d50*/  FFMA R92, R11, R4.reuse, R92 ;  /* 0x000000040b5c7223 */ /* 0x080fe2000000005c */
[-C--:B------:R-:W-:Y:S01]  /*0d60*/  FFMA R91, R28, R4.reuse, R91 ;  /* 0x000000041c5b7223 */ /* 0x080fe2000000005b */
[-C--:B------:R-:W-:Y:S01]  /*0d70*/  FFMA R18, R29, R4.reuse, R93 ;  /* 0x000000041d127223 */ /* 0x080fe2000000005d */
        /* <DEDUP_REMOVED lines=24> */
[C---:B------:R-:W-:Y:S01]  /*0f00*/  FFMA R4, R31.reuse, R4, R20 ;  /* 0x000000041f047223 */ /* 0x040fe20000000014 */
        /* <DEDUP_REMOVED lines=23> */
[----:B------:R-:W-:Y:S01]  /*1080*/  LDS.128 R8, [R25+UR5+0x3f0] ;  /* 0x0003f00519087984 */ /* 0x000fe20008000c00 */
[-C--:B------:R-:W-:Y:S01]  /*1090*/  FFMA R73, R30, R7.reuse, R73 ;  /* 0x000000071e497223 */ /* 0x080fe20000000049 */
[----:B------:R-:W-:-:S02]  /*10a0*/  FFMA R2, R31, R7, R16 ;  /* 0x000000071f027223 */ /* 0x000fc40000000010 */
[----:B------:R-:W0:Y:S04]  /*10b0*/  LDS.128 R20, [R66+0x3f0] ;  /* 0x0003f00042147984 */ /* 0x000e280000000c00 */
[----:B------:R-:W1:Y:S04]  /*10c0*/  LDS.128 R12, [R25+UR5+0x400] ;  /* 0x00040005190c7984 */ /* 0x000e680008000c00 */
[----:B------:R-:W2:Y:S01]  /*10d0*/  LDS.128 R28, [R66+0x400] ;  /* 0x00040000421c7984 */ /* 0x000ea20000000c00 */
[-C--:B0-----:R-:W-:Y:S01]  /*10e0*/  FFMA R93, R10, R20.reuse, R67 ;  /* 0x000000140a5d7223 */ /* 0x081fe20000000043 */
[-C--:B------:R-:W-:Y:S01]  /*10f0*/  FFMA R61, R8, R20.reuse, R61 ;  /* 0x00000014083d7223 */ /* 0x080fe2000000003d */
[-C--:B------:R-:W-:Y:S01]  /*1100*/  FFMA R60, R9, R20.reuse, R60 ;  /* 0x00000014093c7223 */ /* 0x080fe2000000003c */
[-C--:B------:R-:W-:Y:S01]  /*1110*/  FFMA R88, R11, R20.reuse, R88 ;  /* 0x000000140b587223 */ /* 0x080fe20000000058 */
[-C--:B-1----:R-:W-:Y:S01]  /*1120*/  FFMA R89, R12, R20.reuse, R89 ;  /* 0x000000140c597223 */ /* 0x082fe20000000059 */
        /* <DEDUP_REMOVED lines=15> */
[-C--:B--2---:R-:W-:Y:S01]  /*1220*/  FFMA R91, R12, R28.reuse, R91 ;  /* 0x0000001c0c5b7223 */ /* 0x084fe2000000005b */
        /* <DEDUP_REMOVED lines=42> */
[----:B------:R-:W-:Y:S01]  /*14d0*/  FFMA R94, R11, R31, R94 ;  /* 0x0000001f0b5e7223 */ /* 0x000fe2000000005e */
[----:B------:R-:W-:Y:S04]  /*14e0*/  LDS.128 R4, [R25+UR5+0x5f0] ;  /* 0x0005f00519047984 */ /* 0x000fe80008000c00 */
[----:B------:R-:W0:Y:S04]  /*14f0*/  LDS.128 R16, [R66+0x5f0] ;  /* 0x0005f00042107984 */ /* 0x000e280000000c00 */
[----:B------:R1:W2:Y:S04]  /*1500*/  LDS.128 R12, [R66+0x600] ;  /* 0x00060000420c7984 */ /* 0x0002a80000000c00 */
[----:B------:R-:W3:Y:S01]  /*1510*/  LDS.128 R8, [R25+UR5+0x600] ;  /* 0x0006000519087984 */ /* 0x000ee20008000c00 */
[----:B------:R-:W-:Y:S01]  /*1520*/  UIADD3 UR5, UPT, UPT, UR5, 0x800, URZ ;  /* 0x0000080005057890 */ /* 0x000fe2000fffe0ff */
[----:B-1----:R-:W-:-:S03]  /*1530*/  IADD3 R66, PT, PT, R66, 0x800, RZ ;  /* 0x0000080042427810 */ /* 0x002fc60007ffe0ff */
[----:B------:R-:W-:Y:S01]  /*1540*/  UISETP.NE.AND UP1, UPT, UR5, 0x1010, UPT ;  /* 0x000010100500788c */ /* 0x000fe2000bf25270 */
[C---:B0-----:R-:W-:Y:S01]  /*1550*/  FFMA R60, R5.reuse, R16, R60 ;  /* 0x00000010053c7223 */ /* 0x041fe2000000003c */
[C---:B------:R-:W-:Y:S01]  /*1560*/  FFMA R58, R5.reuse, R17, R58 ;  /* 0x00000011053a7223 */ /* 0x040fe2000000003a */
[C---:B------:R-:W-:Y:S01]  /*1570*/  FFMA R50, R5.reuse, R18, R50 ;  /* 0x0000001205327223 */ /* 0x040fe20000000032 */
[C---:B------:R-:W-:Y:S01]  /*1580*/  FFMA R42, R5.reuse, R19, R42 ;  /* 0x00000013052a7223 */ /* 0x040fe2000000002a */
[C---:B--2---:R-:W-:Y:S01]  /*1590*/  FFMA R34, R5.reuse, R12, R34 ;  /* 0x0000000c05227223 */ /* 0x044fe20000000022 */
[C---:B------:R-:W-:Y:S01]  /*15a0*/  FFMA R82, R5.reuse, R13, R82 ;  /* 0x0000000d05527223 */ /* 0x040fe20000000052 */
[C---:B------:R-:W-:Y:S01]  /*15b0*/  FFMA R78, R5.reuse, R14, R78 ;  /* 0x0000000e054e7223 */ /* 0x040fe2000000004e */
[----:B------:R-:W-:Y:S01]  /*15c0*/  FFMA R0, R5, R15, R0 ;  /* 0x0000000f05007223 */ /* 0x000fe20000000000 */
[-C--:B------:R-:W-:Y:S01]  /*15d0*/  FFMA R61, R4, R16.reuse, R61 ;  /* 0x00000010043d7223 */ /* 0x080fe2000000003d */
[-C--:B------:R-:W-:Y:S01]  /*15e0*/  FFMA R23, R6, R16.reuse, R93 ;  /* 0x0000001006177223 */ /* 0x080fe2000000005d */
[C---:B------:R-:W-:Y:S01]  /*15f0*/  FFMA R22, R7.reuse, R16, R88 ;  /* 0x0000001007167223 */ /* 0x040fe20000000058 */
        /* <DEDUP_REMOVED lines=11> */
[-C--:B------:R-:W-:Y:S01]  /*16b0*/  FFMA R28, R7, R12.reuse, R92 ;  /* 0x0000000c071c7223 */ /* 0x080fe2000000005c */
[----:B---3--:R-:W-:Y:S01]  /*16c0*/  FFMA R30, R9, R12, R72 ;  /* 0x0000000c091e7223 */ /* 0x008fe20000000048 */
        /* <DEDUP_REMOVED lines=40> */
[----:B------:R-:W-:Y:S06]  /*1950*/  BRA.U UP1, `(.L_x_1) ;  /* 0xffffffed01b07547 */ /* 0x000fec000b83ffff */
[----:B------:R-:W-:Y:S01]  /*1960*/  BAR.SYNC.DEFER_BLOCKING 0x0 ;  /* 0x0000000000007b1d */ /* 0x000fe20000010000 */
[----:B------:R-:W-:Y:S01]  /*1970*/  UIADD3 UR6, UP1, UPT, UR6, 0x20, URZ ;  /* 0x0000002006067890 */ /* 0x000fe2000ff3e0ff */
[----:B------:R-:W-:-:S03]  /*1980*/  IMAD.WIDE R86, R26, 0x4, R86 ;  /* 0x000000041a567825 */ /* 0x000fc600078e0256 */
[----:B------:R-:W-:Y:S01]  /*1990*/  UIADD3.X UR7, UPT, UPT, URZ, UR7, URZ, UP1, !UPT ;  /* 0x00000007ff077290 */ /* 0x000fe20008ffe4ff */
[----:B------:R-:W-:Y:S11]  /*19a0*/  BRA.U !UP0, `(.L_x_2) ;  /* 0xffffffed08587547 */ /* 0x000ff6000b83ffff */
.L_x_0:
[----:B------:R-:W1:Y:S01]  /*19b0*/  S2R R13, SR_TID.X ;  /* 0x00000000000d7919 */ /* 0x000e620000002100 */
[----:B------:R-:W2:Y:S01]  /*19c0*/  S2UR UR6, SR_CTAID.Y ;  /* 0x00000000000679c3 */ /* 0x000ea20000002600 */
[----:B------:R-:W3:Y:S01]  /*19d0*/  LDCU.64 UR4, c[0x0][0x3a8] ;  /* 0x00007500ff0477ac */ /* 0x000ee20008000a00 */
[----:B------:R-:W2:Y:S06]  /*19e0*/  S2R R11, SR_CTAID.X ;  /* 0x00000000000b7919 */ /* 0x000eac0000002500 */
[----:B------:R-:W2:Y:S01]  /*19f0*/  LDC R86, c[0x0][0x380] ;  /* 0x0000e000ff567b82 */ /* 0x000ea20000000800 */
[----:B-1----:R-:W-:-:S02]  /*1a00*/  SHF.L.U32 R8, R13, 0x1, RZ ;  /* 0x000000010d087819 */ /* 0x002fc400000006ff */
[----:B------:R-:W-:Y:S02]  /*1a10*/  SHF.L.U32 R9, R13, 0x3, RZ ;  /* 0x000000030d097819 */ /* 0x000fe400000006ff */
[----:B------:R-:W-:Y:S02]  /*1a20*/  SHF.R.U32.HI R15, RZ, 0x1, R13 ;  /* 0x00000001ff0f7819 */ /* 0x000fe4000001160d */
[----:B------:R-:W-:Y:S02]  /*1a30*/  LOP3.LUT R8, R8, 0x38, RZ, 0xc0, !PT ;  /* 0x0000003808087812 */ /* 0x000fe400078ec0ff */
[----:B------:R-:W-:Y:S02]  /*1a40*/  LOP3.LUT R10, R9, 0x18, RZ, 0xc0, !PT ;  /* 0x00000018090a7812 */ /* 0x000fe400078ec0ff */
[----:B------:R-:W-:Y:S01]  /*1a50*/  LOP3.LUT R9, R8, 0x1c0, R15, 0xf8, !PT ;  /* 0x000001c008097812 */ /* 0x000fe200078ef80f */
[----:B--2---:R-:W-:Y:S01]  /*1a60*/  IMAD R8, R86, UR6, R11 ;  /* 0x0000000656087c24 */ /* 0x004fe2000f8e020b */
[----:B------:R-:W-:-:S04]  /*1a70*/  LOP3.LUT R10, R10, 0x60, R13, 0xf8, !PT ;  /* 0x000000600a0a7812 */ /* 0x000fc800078ef80d */
[----:B------:R-:W-:Y:S01]  /*1a80*/  SHF.L.U32 R8, R8, 0x7, RZ ;  /* 0x0000000708087819 */ /* 0x000fe200000006ff */
[----:B------:R-:W-:-:S05]  /*1a90*/  IMAD R9, R9, R86, R10 ;  /* 0x0000005609097224 */ /* 0x000fca00078e020a */
[----:B------:R-:W-:Y:S02]  /*1aa0*/  SHF.R.S32.HI R11, RZ, 0x1f, R9 ;  /* 0x0000001fff0b7819 */ /* 0x000fe40000011409 */
[----:B------:R-:W-:-:S04]  /*1ab0*/  IADD3 R9, P0, PT, R8, R9, RZ ;  /* 0x0000000908097210 */ /* 0x000fc80007f1e0ff */
[----:B------:R-:W-:Y:S02]  /*1ac0*/  LEA.HI.X.SX32 R8, R8, R11, 0x1, P0 ;  /* 0x0000000b08087211 */ /* 0x000fe400000f0eff */
[C---:B---3--:R-:W-:Y:S01]  /*1ad0*/  LEA R90, P0, R9.reuse, UR4, 0x2 ;  /* 0x00000004095a7c11 */ /* 0x048fe2000f8010ff */
[----:B------:R-:W1:Y:S03]  /*1ae0*/  LDCU UR4, c[0x0][0x3a0] ;  /* 0x00007400ff0477ac */ /* 0x000e660008000800 */
[----:B------:R-:W-:Y:S01]  /*1af0*/  LEA.HI.X R91, R9, UR5, R8, 0x2, P0 ;  /* 0x00000005095b7c11 */ /* 0x000fe200080f1408 */
[----:B------:R-:W2:Y:S04]  /*1b00*/  LDCU UR5, c[0x0][0x38c] ;  /* 0x00007180ff0577ac */ /* 0x000ea80008000800 */
[----:B0-----:R-:W1:Y:S01]  /*1b10*/  LDG.E.128 R8, desc[UR16][R90.64] ;  /* 0x000000105a087981 */ /* 0x001e62000c1e1d00 */
[----:B------:R-:W-:-:S03]  /*1b20*/  IMAD.WIDE R88, R86, 0x4, R90 ;  /* 0x0000000456587825 */ /* 0x000fc600078e025a */
[----:B------:R-:W3:Y:S04]  /*1b30*/  LDG.E.128 R24, desc[UR16][R90.64+0x10] ;  /* 0x000010105a187981 */ /* 0x000ee8000c1e1d00 */
[----:B------:R-:W4:Y:S01]  /*1b40*/  LDG.E.128 R16, desc[UR16][R88.64] ;  /* 0x0000001058107981 */ /* 0x000f22000c1e1d00 */
[----:B------:R-:W-:-:S03]  /*1b50*/  IMAD.WIDE R92, R86, 0x4, R88 ;  /* 0x00000004565c7825 */ /* 0x000fc600078e0258 */
[----:B------:R-:W5:Y:S01]  /*1b60*/  LDG.E.128 R12, desc[UR16][R88.64+0x10] ;  /* 0x00001010580c7981 */ /* 0x000f62000c1e1d00 */
[----:B-1----:R-:W-:Y:S01]  /*1b70*/  FMUL R8, R8, UR4 ;  /* 0x0000000408087c20 */ /* 0x002fe20008400000 */
[----:B------:R-:W-:Y:S01]  /*1b80*/  FMUL R9, R9, UR4 ;  /* 0x0000000409097c20 */ /* 0x000fe20008400000 */
[----:B------:R-:W-:Y:S01]  /*1b90*/  FMUL R10, R10, UR4 ;  /* 0x000000040a0a7c20 */ /* 0x000fe20008400000 */
[----:B------:R-:W-:Y:S01]  /*1ba0*/  FMUL R11, R11, UR4 ;  /* 0x000000040b0b7c20 */ /* 0x000fe20008400000 */
[----:B--2---:R-:W-:Y:S01]  /*1bb0*/  FFMA R64, R61, UR5, R8 ;  /* 0x000000053d407c23 */ /* 0x004fe20008000008 */
[----:B------:R-:W-:Y:S01]  /*1bc0*/  FFMA R65, R60, UR5, R9 ;  /* 0x000000053c417c23 */ /* 0x000fe20008000009 */
[----:B------:R-:W-:Y:S01]  /*1bd0*/  FFMA R66, R23, UR5, R10 ;  /* 0x0000000517427c23 */ /* 0x000fe2000800000a */
[----:B------:R-:W-:Y:S02]  /*1be0*/  FFMA R67, R22, UR5, R11 ;  /* 0x0000000516437c23 */ /* 0x000fe4000800000b */
[----:B------:R-:W2:Y:S01]  /*1bf0*/  LDG.E.128 R8, desc[UR16][R92.64] ;  /* 0x000000105c087981 */ /* 0x000ea2000c1e1d00 */
[----:B---3--:R-:W-:Y:S01]  /*1c00*/  FMUL R26, R26, UR4 ;  /* 0x000000041a1a7c20 */ /* 0x008fe20008400000 */
[----:B------:R-:W-:Y:S01]  /*1c10*/  FMUL R24, R24, UR4 ;  /* 0x0000000418187c20 */ /* 0x000fe20008400000 */
[----:B------:R-:W-:Y:S01]  /*1c20*/  FMUL R25, R25, UR4 ;  /* 0x0000000419197c20 */ /* 0x000fe20008400000 */
[----:B------:R-:W-:Y:S01]  /*1c30*/  FMUL R27, R27, UR4 ;  /* 0x000000041b1b7c20 */ /* 0x000fe20008400000 */
[----:B----4-:R-:W-:Y:S01]  /*1c40*/  FMUL R16, R16, UR4 ;  /* 0x0000000410107c20 */ /* 0x010fe20008400000 */
[----:B------:R-:W-:Y:S01]  /*1c50*/  FMUL R17, R17, UR4 ;  /* 0x0000000411117c20 */ /* 0x000fe20008400000 */
[----:B------:R-:W-:Y:S01]  /*1c60*/  FFMA R62, R63, UR5, R26 ;  /* 0x000000053f3e7c23 */ /* 0x000fe2000800001a */
[----:B------:R-:W-:Y:S01]  /*1c70*/  FMUL R18, R18, UR4 ;  /* 0x0000000412127c20 */ /* 0x000fe20008400000 */
[----:B------:R-:W-:Y:S01]  /*1c80*/  FMUL R19, R19, UR4 ;  /* 0x0000000413137c20 */ /* 0x000fe20008400000 */
[----:B------:R-:W-:Y:S01]  /*1c90*/  FFMA R60, R21, UR5, R24 ;  /* 0x00000005153c7c23 */ /* 0x000fe20008000018 */
[----:B------:R-:W-:Y:S01]  /*1ca0*/  FFMA R61, R20, UR5, R25 ;  /* 0x00000005143d7c23 */ /* 0x000fe20008000019 */
[----:B------:R-:W-:Y:S01]  /*1cb0*/  FFMA R63, R56, UR5, R27 ;  /* 0x00000005383f7c23 */ /* 0x000fe2000800001b */
[----:B------:R-:W-:Y:S01]  /*1cc0*/  IMAD.WIDE R94, R86, 0x4, R92 ;  /* 0x00000004565e7825 */ /* 0x000fe200078e025c */
[----:B------:R-:W3:Y:S03]  /*1cd0*/  LDG.E.128 R20, desc[UR16][R92.64+0x10] ;  /* 0x000010105c147981 */ /* 0x000ee6000c1e1d00 */
[----:B------:R-:W-:Y:S01]  /*1ce0*/  FFMA R56, R57, UR5, R16 ;  /* 0x0000000539387c23 */ /* 0x000fe20008000010 */
[----:B-----5:R-:W-:Y:S01]  /*1cf0*/  FMUL R12, R12, UR4 ;  /* 0x000000040c0c7c20 */ /* 0x020fe20008400000 */
[----:B------:R-:W-:Y:S01]  /*1d00*/  FFMA R57, R58, UR5, R17 ;  /* 0x000000053a397c23 */ /* 0x000fe20008000011 */
[----:B------:R-:W-:Y:S01]  /*1d10*/  FMUL R13, R13, UR4 ;  /* 0x000000040d0d7c20 */ /* 0x000fe20008400000 */
[----:B------:R-:W-:Y:S01]  /*1d20*/  FFMA R58, R59, UR5, R18 ;  /* 0x000000053b3a7c23 */ /* 0x000fe20008000012 */
[----:B------:R-:W-:Y:S01]  /*1d30*/  FMUL R14, R14, UR4 ;  /* 0x000000040e0e7c20 */ /* 0x000fe20008400000 */
[----:B------:R-:W-:Y:S01]  /*1d40*/  FMUL R15, R15, UR4 ;  /* 0x000000040f0f7c20 */ /* 0x000fe20008400000 */
[----:B------:R-:W-:Y:S01]  /*1d50*/  FFMA R59, R52, UR5, R19 ;  /* 0x00000005343b7c23 */ /* 0x000fe20008000013 */
[----:B------:R-:W-:Y:S01]  /*1d60*/  FFMA R52, R53, UR5, R12 ;  /* 0x0000000535347c23 */ /* 0x000fe2000800000c */
[----:B------:R-:W4:Y:S01]  /*1d70*/  LDG.E.128 R16, desc[UR16][R94.64] ;  /* 0x000000105e107981 */ /* 0x000f22000c1e1d00 */
[----:B------:R-:W-:Y:S01]  /*1d80*/  FFMA R53, R54, UR5, R13 ;  /* 0x0000000536357c23 */ /* 0x000fe2000800000d */
[----:B------:R-:W-:Y:S01]  /*1d90*/  FFMA R54, R55, UR5, R14 ;  /* 0x0000000537367c23 */ /* 0x000fe2000800000e */
[----:B------:R-:W-:Y:S01]  /*1da0*/  FFMA R55, R48, UR5, R15 ;  /* 0x0000000530377c23 */ /* 0x000fe2000800000f */
[----:B------:R-:W-:Y:S01]  /*1db0*/  IMAD.WIDE R96, R86, 0x4, R94 ;  /* 0x0000000456607825 */ /* 0x000fe200078e025e */
[----:B------:R-:W5:Y:S03]  /*1dc0*/  LDG.E.128 R12, desc[UR16][R94.64+0x10] ;  /* 0x000010105e0c7981 */ /* 0x000f66000c1e1d00 */
[----:B--2---:R-:W-:Y:S01]  /*1dd0*/  FMUL R8, R8, UR4 ;  /* 0x0000000408087c20 */ /* 0x004fe20008400000 */
[----:B------:R-:W-:Y:S01]  /*1de0*/  FMUL R9, R9, UR4 ;  /* 0x0000000409097c20 */ /* 0x000fe20008400000 */
[----:B------:R-:W-:Y:S01]  /*1df0*/  FMUL R10, R10, UR4 ;  /* 0x000000040a0a7c20 */ /* 0x000fe20008400000 */
[----:B------:R-:W-:Y:S01]  /*1e00*/  FMUL R11, R11, UR4 ;  /* 0x000000040b0b7c20 */ /* 0x000fe20008400000 */
[----:B------:R-:W-:Y:S01]  /*1e10*/  FFMA R48, R49, UR5, R8 ;  /* 0x0000000531307c23 */ /* 0x000fe20008000008 */
[----:B------:R-:W-:Y:S01]  /*1e20*/  FFMA R49, R50, UR5, R9 ;  /* 0x0000000532317c23 */ /* 0x000fe20008000009 */
[----:B------:R-:W-:Y:S01]  /*1e30*/  FFMA R50, R51, UR5, R10 ;  /* 0x0000000533327c23 */ /* 0x000fe2000800000a */
[----:B------:R-:W-:-:S02]  /*1e40*/  FFMA R51, R44, UR5, R11 ;  /* 0x000000052c337c23 */ /* 0x000fc4000800000b */
[----:B------:R-:W2:Y:S01]  /*1e50*/  LDG.E.128 R8, desc[UR16][R96.64] ;  /* 0x0000001060087981 */ /* 0x000ea2000c1e1d00 */
[----:B---3--:R-:W-:Y:S01]  /*1e60*/  FMUL R20, R20, UR4 ;  /* 0x0000000414147c20 */ /* 0x008fe20008400000 */
[----:B------:R-:W-:Y:S01]  /*1e70*/  FMUL R21, R21, UR4 ;  /* 0x0000000415157c20 */ /* 0x000fe20008400000 */
[----:B------:R-:W-:Y:S01]  /*1e80*/  FMUL R22, R22, UR4 ;  /* 0x0000000416167c20 */ /* 0x000fe20008400000 */
[----:B------:R-:W-:Y:S01]  /*1e90*/  FMUL R23, R23, UR4 ;  /* 0x0000000417177c20 */ /* 0x000fe20008400000 */
[----:B------:R-:W-:Y:S01]  /*1ea0*/  FFMA R44, R45, UR5, R20 ;  /* 0x000000052d2c7c23 */ /* 0x000fe20008000014 */
[----:B------:R-:W-:Y:S01]  /*1eb0*/  FFMA R45, R46, UR5, R21 ;  /* 0x000000052e2d7c23 */ /* 0x000fe20008000015 */
[----:B------:R-:W-:Y:S01]  /*1ec0*/  FFMA R46, R47, UR5, R22 ;  /* 0x000000052f2e7c23 */ /* 0x000fe20008000016 */
[----:B------:R-:W-:Y:S01]  /*1ed0*/  FFMA R47, R40, UR5, R23 ;  /* 0x00000005282f7c23 */ /* 0x000fe20008000017 */
[----:B----4-:R-:W-:Y:S01]  /*1ee0*/  FMUL R16, R16, UR4 ;  /* 0x0000000410107c20 */ /* 0x010fe20008400000 */
[----:B------:R-:W-:Y:S01]  /*1ef0*/  FMUL R17, R17, UR4 ;  /* 0x0000000411117c20 */ /* 0x000fe20008400000 */
[----:B------:R-:W-:Y:S01]  /*1f00*/  FMUL R18, R18, UR4 ;  /* 0x0000000412127c20 */ /* 0x000fe20008400000 */
[----:B------:R-:W-:Y:S01]  /*1f10*/  FMUL R19, R19, UR4 ;  /* 0x0000000413137c20 */ /* 0x000fe20008400000 */
[----:B------:R-:W-:Y:S01]  /*1f20*/  FFMA R40, R41, UR5, R16 ;  /* 0x0000000529287c23 */ /* 0x000fe20008000010 */
[----:B-----5:R-:W-:Y:S01]  /*1f30*/  FMUL R12, R12, UR4 ;  /* 0x000000040c0c7c20 */ /* 0x020fe20008400000 */
[----:B------:R-:W-:Y:S01]  /*1f40*/  FFMA R41, R42, UR5, R17 ;  /* 0x000000052a297c23 */ /* 0x000fe20008000011 */
[----:B------:R-:W-:Y:S01]  /*1f50*/  FMUL R13, R13, UR4 ;  /* 0x000000040d0d7c20 */ /* 0x000fe20008400000 */
[----:B------:R-:W-:-:S04]  /*1f60*/  IMAD.WIDE R98, R86, 0x4, R96 ;  /* 0x0000000456627825 */ /* 0x000fc800078e0260 */
[----:B------:R-:W-:Y:S01]  /*1f70*/  FFMA R42, R43, UR5, R18 ;  /* 0x000000052b2a7c23 */ /* 0x000fe20008000012 */
[----:B------:R-:W-:Y:S01]  /*1f80*/  FMUL R14, R14, UR4 ;  /* 0x000000040e0e7c20 */ /* 0x000fe20008400000 */
[----:B------:R-:W-:Y:S01]  /*1f90*/  FFMA R43, R36, UR5, R19 ;  /* 0x00000005242b7c23 */ /* 0x000fe20008000013 */
[----:B------:R-:W-:Y:S01]  /*1fa0*/  FMUL R15, R15, UR4 ;  /* 0x000000040f0f7c20 */ /* 0x000fe20008400000 */
[----:B------:R-:W-:Y:S01]  /*1fb0*/  FFMA R36, R37, UR5, R12 ;  /* 0x0000000525247c23 */ /* 0x000fe2000800000c */
[----:B------:R-:W-:Y:S01]  /*1fc0*/  FFMA R37, R38, UR5, R13 ;  /* 0x0000000526257c23 */ /* 0x000fe2000800000d */
[----:B------:R-:W-:Y:S01]  /*1fd0*/  FFMA R38, R39, UR5, R14 ;  /* 0x0000000527267c23 */ /* 0x000fe2000800000e */
[----:B------:R-:W-:Y:S01]  /*1fe0*/  FFMA R39, R32, UR5, R15 ;  /* 0x0000000520277c23 */ /* 0x000fe2000800000f */
[----:B------:R-:W-:Y:S01]  /*1ff0*/  IMAD.WIDE R100, R86, 0x4, R98 ;  /* 0x0000000456647825 */ /* 0x000fe200078e0262 */
[----:B------:R-:W3:Y:S04]  /*2000*/  LDG.E.128 R20, desc[UR16][R96.64+0x10] ;  /* 0x0000101060147981 */ /* 0x000ee8000c1e1d00 */
[----:B------:R-:W4:Y:S04]  /*2010*/  LDG.E.128 R16, desc[UR16][R98.64] ;  /* 0x0000001062107981 */ /* 0x000f28000c1e1d00 */
[----:B------:R-:W5:Y:S01]  /*2020*/  LDG.E.128 R12, desc[UR16][R98.64+0x10] ;  /* 0x00001010620c7981 */ /* 0x000f62000c1e1d00 */
        /* <DEDUP_REMOVED lines=9> */
[----:B------:R-:W-:-:S04]  /*20c0*/  IMAD.WIDE R86, R86, 0x4, R100 ;  /* 0x0000000456567825 */ /* 0x000fc800078e0264 */
[----:B---3--:R-:W-:Y:S01]  /*20d0*/  FMUL R20, R20, UR4 ;  /* 0x0000000414147c20 */ /* 0x008fe20008400000 */
[----:B------:R-:W-:Y:S01]  /*20e0*/  FMUL R21, R21, UR4 ;  /* 0x0000000415157c20 */ /* 0x000fe20008400000 */
[----:B------:R-:W-:Y:S01]  /*20f0*/  FMUL R22, R22, UR4 ;  /* 0x0000000416167c20 */ /* 0x000fe20008400000 */
[----:B------:R-:W-:Y:S01]  /*2100*/  FMUL R23, R23, UR4 ;  /* 0x0000000417177c20 */ /* 0x000fe20008400000 */
[----:B----4-:R-:W-:Y:S01]  /*2110*/  FMUL R16, R16, UR4 ;  /* 0x0000000410107c20 */ /* 0x010fe20008400000 */
[----:B------:R-:W-:Y:S01]  /*2120*/  FMUL R17, R17, UR4 ;  /* 0x0000000411117c20 */ /* 0x000fe20008400000 */
[----:B------:R-:W-:Y:S01]  /*2130*/  FMUL R18, R18, UR4 ;  /* 0x0000000412127c20 */ /* 0x000fe20008400000 */
[----:B------:R-:W-:Y:S01]  /*2140*/  FMUL R19, R19, UR4 ;  /* 0x0000000413137c20 */ /* 0x000fe20008400000 */
[----:B-----5:R-:W-:Y:S01]  /*2150*/  FMUL R12, R12, UR4 ;  /* 0x000000040c0c7c20 */ /* 0x020fe20008400000 */
[----:B------:R-:W-:Y:S01]  /*2160*/  FMUL R13, R13, UR4 ;  /* 0x000000040d0d7c20 */ /* 0x000fe20008400000 */
[----:B------:R-:W-:Y:S01]  /*2170*/  FMUL R14, R14, UR4 ;  /* 0x000000040e0e7c20 */ /* 0x000fe20008400000 */
[----:B------:R-:W-:Y:S01]  /*2180*/  FMUL R15, R15, UR4 ;  /* 0x000000040f0f7c20 */ /* 0x000fe20008400000 */
[----:B------:R-:W-:Y:S01]  /*2190*/  FFMA R28, R29, UR5, R20 ;  /* 0x000000051d1c7c23 */ /* 0x000fe20008000014 */
        /* <DEDUP_REMOVED lines=11> */
[----:B------:R-:W3:Y:S04]  /*2250*/  LDG.E.128 R68, desc[UR16][R100.64+0x10] ;  /* 0x0000101064447981 */ /* 0x000ee8000c1e1d00 */
[----:B------:R-:W4:Y:S01]  /*2260*/  LDG.E.128 R12, desc[UR16][R86.64+0x10] ;  /* 0x00001010560c7981 */ /* 0x000f22000c1e1d00 */
        /* <DEDUP_REMOVED lines=8> */
[----:B------:R-:W2:Y:S04]  /*22f0*/  LDG.E.128 R8, desc[UR16][R86.64] ;  /* 0x0000001056087981 */ /* 0x000ea8000c1e1d00 */
[----:B------:R-:W-:Y:S04]  /*2300*/  STG.E.128 desc[UR16][R90.64], R64 ;  /* 0x000000405a007986 */ /* 0x000fe8000c101d10 */
[----:B------:R-:W-:Y:S04]  /*2310*/  STG.E.128 desc[UR16][R90.64+0x10], R60 ;  /* 0x0000103c5a007986 */ /* 0x000fe8000c101d10 */
[----:B------:R-:W-:Y:S04]  /*2320*/  STG.E.128 desc[UR16][R88.64], R56 ;  /* 0x0000003858007986 */ /* 0x000fe8000c101d10 */
[----:B------:R-:W-:Y:S04]  /*2330*/  STG.E.128 desc[UR16][R88.64+0x10], R52 ;  /* 0x0000103458007986 */ /* 0x000fe8000c101d10 */
[----:B------:R-:W-:Y:S04]  /*2340*/  STG.E.128 desc[UR16][R92.64], R48 ;  /* 0x000000305c007986 */ /* 0x000fe8000c101d10 */
[----:B------:R-:W-:Y:S04]  /*2350*/  STG.E.128 desc[UR16][R92.64+0x10], R44 ;  /* 0x0000102c5c007986 */ /* 0x000fe8000c101d10 */
[----:B------:R-:W-:Y:S04]  /*2360*/  STG.E.128 desc[UR16][R94.64], R40 ;  /* 0x000000285e007986 */ /* 0x000fe8000c101d10 */
[----:B------:R-:W-:Y:S01]  /*2370*/  STG.E.128 desc[UR16][R94.64+0x10], R36 ;  /* 0x000010245e007986 */ /* 0x000fe2000c101d10 */
        /* <DEDUP_REMOVED lines=16> */
[----:B------:R-:W-:Y:S04]  /*2480*/  STG.E.128 desc[UR16][R96.64], R32 ;  /* 0x0000002060007986 */ /* 0x000fe8000c101d10 */
[----:B------:R-:W-:Y:S04]  /*2490*/  STG.E.128 desc[UR16][R96.64+0x10], R28 ;  /* 0x0000101c60007986 */ /* 0x000fe8000c101d10 */
[----:B------:R-:W-:Y:S04]  /*24a0*/  STG.E.128 desc[UR16][R98.64], R24 ;  /* 0x0000001862007986 */ /* 0x000fe8000c101d10 */
[----:B------:R-:W-:Y:S04]  /*24b0*/  STG.E.128 desc[UR16][R98.64+0x10], R20 ;  /* 0x0000101462007986 */ /* 0x000fe8000c101d10 */
[----:B------:R-:W-:Y:S04]  /*24c0*/  STG.E.128 desc[UR16][R100.64], R16 ;  /* 0x0000001064007986 */ /* 0x000fe8000c101d10 */
[----:B------:R-:W-:Y:S04]  /*24d0*/  STG.E.128 desc[UR16][R100.64+0x10], R68 ;  /* 0x0000104464007986 */ /* 0x000fe8000c101d10 */
[----:B------:R-:W-:Y:S01]  /*24e0*/  STG.E.128 desc[UR16][R86.64+0x10], R12 ;  /* 0x0000100c56007986 */ /* 0x000fe2000c101d10 */
[----:B--2---:R-:W-:Y:S01]  /*24f0*/  FMUL R8, R8, UR4 ;  /* 0x0000000408087c20 */ /* 0x004fe20008400000 */
[----:B------:R-:W-:Y:S01]  /*2500*/  FMUL R9, R9, UR4 ;  /* 0x0000000409097c20 */ /* 0x000fe20008400000 */
[----:B------:R-:W-:Y:S01]  /*2510*/  FMUL R10, R10, UR4 ;  /* 0x000000040a0a7c20 */ /* 0x000fe20008400000 */
[----:B------:R-:W-:Y:S01]  /*2520*/  FMUL R11, R11, UR4 ;  /* 0x000000040b0b7c20 */ /* 0x000fe20008400000 */
[----:B------:R-:W-:Y:S01]  /*2530*/  FFMA R8, R3, UR5, R8 ;  /* 0x0000000503087c23 */ /* 0x000fe20008000008 */
[----:B------:R-:W-:Y:S01]  /*2540*/  FFMA R9, R0, UR5, R9 ;  /* 0x0000000500097c23 */ /* 0x000fe20008000009 */
[----:B------:R-:W-:Y:S01]  /*2550*/  FFMA R10, R5, UR5, R10 ;  /* 0x00000005050a7c23 */ /* 0x000fe2000800000a */
[----:B------:R-:W-:-:S05]  /*2560*/  FFMA R11, R2, UR5, R11 ;  /* 0x00000005020b7c23 */ /* 0x000fca000800000b */
[----:B------:R-:W-:Y:S01]  /*2570*/  STG.E.128 desc[UR16][R86.64], R8 ;  /* 0x0000000856007986 */ /* 0x000fe2000c101d10 */
[----:B------:R-:W-:Y:S05]  /*2580*/  EXIT ;  /* 0x000000000000794d */ /* 0x000fea0003800000 */
.L_x_3:
[----:B------:R-:W-:-:S00]  /*2590*/  BRA `(.L_x_3) ;  /* 0xfffffffc00fc7947 */ /* 0x000fc0000383ffff */
[----:B------:R-:W-:-:S00]  /*25a0*/  NOP ;  /* 0x0000000000007918 */ /* 0x000fc00000000000 */
        /* <DEDUP_REMOVED lines=13> */
.L_x_10:


//--------------------- .text._Z12naive_matmuliiifPKfS0_fPf --------------------------
	.section	.text._Z12naive_matmuliiifPKfS0_fPf,"ax",@progbits
	.align	128
        .global         _Z12naive_matmuliiifPKfS0_fPf
        .type           _Z12naive_matmuliiifPKfS0_fPf,@function
        .size           _Z12naive_matmuliiifPKfS0_fPf,(.L_x_11 - _Z12naive_matmuliiifPKfS0_fPf)
        .other          _Z12naive_matmuliiifPKfS0_fPf,@"STO_CUDA_ENTRY STV_DEFAULT"
_Z12naive_matmuliiifPKfS0_fPf:
.text._Z12naive_matmuliiifPKfS0_fPf:
[----:B------:R-:W-:Y:S01]  /*0000*/  LDC R1, c[0x0][0x37c] ;  /* 0x0000df00ff017b82 */ /* 0x000fe20000000800 */
[----:B------:R-:W0:Y:S07]  /*0010*/  S2R R6, SR_CTAID.Y ;  /* 0x0000000000067919 */ /* 0x000e2e0000002600 */
[----:B------:R-:W1:Y:S01]  /*0020*/  S2UR UR5, SR_CTAID.X ;  /* 0x00000000000579c3 */ /* 0x000e620000002500 */
[----:B------:R-:W2:Y:S01]  /*0030*/  LDCU UR6, c[0x0][0x388] ;  /* 0x00007100ff0677ac */ /* 0x000ea20008000800 */
[----:B------:R-:W-:Y:S01]  /*0040*/  IMAD.MOV.U32 R11, RZ, RZ, RZ ;  /* 0x000000ffff0b7224 */ /* 0x000fe200078e00ff */
[----:B------:R-:W3:Y:S01]  /*0050*/  S2R R0, SR_TID.X ;  /* 0x0000000000007919 */ /* 0x000ee20000002100 */
[----:B------:R-:W4:Y:S01]  /*0060*/  LDCU.64 UR10, c[0x0][0x358] ;  /* 0x00006b00ff0a77ac */ /* 0x000f220008000a00 */
[----:B------:R-:W3:Y:S03]  /*0070*/  S2R R3, SR_TID.Y ;  /* 0x0000000000037919 */ /* 0x000ee60000002200 */
[----:B------:R-:W5:Y:S01]  /*0080*/  LDC R5, c[0x0][0x380] ;  /* 0x0000e000ff057b82 */ /* 0x000f620000000800 */
[----:B--2---:R-:W-:-:S02]  /*0090*/  UISETP.GE.AND UP0, UPT, UR6, 0x1, UPT ;  /* 0x000000010600788c */ /* 0x004fc4000bf06270 */
[----:B-1----:R-:W-:Y:S01]  /*00a0*/  USHF.L.U32 UR5, UR5, 0x5, URZ ;  /* 0x0000000505057899 */ /* 0x002fe200080006ff */
[----:B0-----:R-:W-:-:S05]  /*00b0*/  IMAD.SHL.U32 R6, R6, 0x20, RZ ;  /* 0x0000002006067824 */ /* 0x001fca00078e00ff */
[----:B-----5:R-:W-:Y:S01]  /*00c0*/  IMAD R4, R6, R5, UR5 ;  /* 0x0000000506047e24 */ /* 0x020fe2000f8e0205 */
[----:B---34-:R-:W-:Y:S06]  /*00d0*/  BRA.U !UP0, `(.L_x_4) ;  /* 0x0000000d080c7547 */ /* 0x018fec000b800000 */
[----:B------:R-:W-:Y:S02]  /*00e0*/  UISETP.GE.U32.AND UP1, UPT, UR6, 0x8, UPT ;  /* 0x000000080600788c */ /* 0x000fe4000bf26070 */
[----:B------:R-:W-:Y:S01]  /*00f0*/  IMAD R6, R6, UR6, RZ ;  /* 0x0000000606067c24 */ /* 0x000fe2000f8e02ff */
[----:B------:R-:W-:Y:S02]  /*0100*/  ULOP3.LUT UR7, UR6, 0x7, URZ, 0xc0, !UPT ;  /* 0x0000000706077892 */ /* 0x000fe4000f8ec0ff */
[----:B------:R-:W-:Y:S01]  /*0110*/  IMAD R7, R3, UR6, RZ ;  /* 0x0000000603077c24 */ /* 0x000fe2000f8e02ff */
[----:B------:R-:W-:Y:S01]  /*0120*/  USHF.R.S32.HI UR9, URZ, 0x1f, UR5 ;  /* 0x0000001fff097899 */ /* 0x000fe20008011405 */
[----:B------:R-:W-:Y:S01]  /*0130*/  IMAD.MOV.U32 R11, RZ, RZ, RZ ;  /* 0x000000ffff0b7224 */ /* 0x000fe200078e00ff */
[----:B------:R-:W-:Y:S01]  /*0140*/  SHF.R.S32.HI R8, RZ, 0x1f, R6 ;  /* 0x0000001fff087819 */ /* 0x000fe20000011406 */
[----:B------:R-:W-:Y:S01]  /*0150*/  UISETP.NE.AND UP0, UPT, UR7, URZ, UPT ;  /* 0x000000ff0700728c */ /* 0x000fe2000bf05270 */
[----:B------:R-:W-:Y:S01]  /*0160*/  UMOV UR4, URZ ;  /* 0x000000ff00047c82 */ /* 0x000fe20008000000 */
[----:B------:R-:W-:Y:S09]  /*0170*/  BRA.U !UP1, `(.L_x_5) ;  /* 0x0000000509687547 */ /* 0x000ff2000b800000 */
[----:B------:R-:W0:Y:S01]  /*0180*/  LDCU.64 UR12, c[0x0][0x398] ;  /* 0x00007300ff0c77ac */ /* 0x000e220008000a00 */
[----:B------:R-:W-:Y:S01]  /*0190*/  IADD3 R23, P0, PT, R6, R7, RZ ;  /* 0x0000000706177210 */ /* 0x000fe20007f1e0ff */
[C-C-:B------:R-:W-:Y:S01]  /*01a0*/  IMAD R9, R5.reuse, 0x7, R0.reuse ;  /* 0x0000000705097824 */ /* 0x140fe200078e0200 */
[----:B------:R-:W-:Y:S01]  /*01b0*/  ULOP3.LUT UR4, UR6, 0x7ffffff8, URZ, 0xc0, !UPT ;  /* 0x7ffffff806047892 */ /* 0x000fe2000f8ec0ff */
[C---:B------:R-:W-:Y:S02]  /*01c0*/  IMAD R10, R5.reuse, 0x6, R0 ;  /* 0x00000006050a7824 */ /* 0x040fe400078e0200 */
[----:B------:R-:W-:Y:S01]  /*01d0*/  IMAD.X R2, RZ, RZ, R8, P0 ;  /* 0x000000ffff027224 */ /* 0x000fe200000e0608 */
[----:B------:R-:W-:Y:S01]  /*01e0*/  UIADD3 UR8, UPT, UPT, -UR4, URZ, URZ ;  /* 0x000000ff04087290 */ /* 0x000fe2000fffe1ff */
[C-C-:B------:R-:W-:Y:S02]  /*01f0*/  IMAD R12, R5.reuse, 0x5, R0.reuse ;  /* 0x00000005050c7824 */ /* 0x140fe400078e0200 */
[----:B------:R-:W-:-:S02]  /*0200*/  IMAD R22, R5, 0x4, R0 ;  /* 0x0000000405167824 */ /* 0x000fc400078e0200 */
[C-C-:B------:R-:W-:Y:S02]  /*0210*/  IMAD R24, R5.reuse, 0x3, R0.reuse ;  /* 0x0000000305187824 */ /* 0x140fe400078e0200 */
[----:B------:R-:W-:Y:S02]  /*0220*/  IMAD R26, R5, 0x2, R0 ;  /* 0x00000002051a7824 */ /* 0x000fe400078e0200 */
[----:B------:R-:W-:Y:S01]  /*0230*/  IMAD.IADD R28, R0, 0x1, R5 ;  /* 0x00000001001c7824 */ /* 0x000fe200078e0205 */
[----:B0-----:R-:W-:Y:S01]  /*0240*/  LEA R13, P0, R23, UR12, 0x2 ;  /* 0x0000000c170d7c11 */ /* 0x001fe2000f8010ff */
[----:B------:R-:W-:-:S03]  /*0250*/  IMAD.MOV.U32 R11, RZ, RZ, RZ ;  /* 0x000000ffff0b7224 */ /* 0x000fc600078e00ff */
[----:B------:R-:W-:Y:S01]  /*0260*/  LEA.HI.X R23, R23, UR13, R2, 0x2, P0 ;  /* 0x0000000d17177c11 */ /* 0x000fe200080f1402 */
[----:B------:R-:W-:Y:S01]  /*0270*/  IMAD.MOV.U32 R2, RZ, RZ, R0 ;  /* 0x000000ffff027224 */ /* 0x000fe200078e0000 */
[----:B------:R-:W-:Y:S01]  /*0280*/  IADD3 R13, P0, PT, R13, 0x10, RZ ;  /* 0x000000100d0d7810 */ /* 0x000fe20007f1e0ff */
[----:B------:R-:W0:Y:S04]  /*0290*/  LDCU.64 UR12, c[0x0][0x390] ;  /* 0x00007200ff0c77ac */ /* 0x000e280008000a00 */
[----:B------:R-:W-:-:S08]  /*02a0*/  IMAD.X R23, RZ, RZ, R23, P0 ;  /* 0x000000ffff177224 */ /* 0x000fd000000e0617 */
.L_x_6:
[----:B------:R-:W-:Y:S02]  /*02b0*/  IADD3 R14, P0, PT, R2, UR5, RZ ;  /* 0x00000005020e7c10 */ /* 0x000fe4000ff1e0ff */
[----:B------:R-:W-:Y:S02]  /*02c0*/  IADD3 R18, P1, PT, R28, UR5, RZ ;  /* 0x000000051c127c10 */ /* 0x000fe4000ff3e0ff */
[----:B------:R-:W-:Y:S02]  /*02d0*/  LEA.HI.X.SX32 R15, R2, UR9, 0x1, P0 ;  /* 0x00000009020f7c11 */ /* 0x000fe400080f0eff */
[----:B0-----:R-:W-:Y:S02]  /*02e0*/  LEA R16, P0, R14, UR12, 0x2 ;  /* 0x0000000c0e107c11 */ /* 0x001fe4000f8010ff */
[----:B------:R-:W-:Y:S02]  /*02f0*/  LEA.HI.X.SX32 R19, R28, UR9, 0x1, P1 ;  /* 0x000000091c137c11 */ /* 0x000fe400088f0eff */
[----:B------:R-:W-:Y:S01]  /*0300*/  LEA.HI.X R17, R14, UR13, R15, 0x2, P0 ;  /* 0x0000000d0e117c11 */ /* 0x000fe200080f140f */
[----:B------:R-:W-:Y:S01]  /*0310*/  IMAD.MOV.U32 R14, RZ, RZ, R13 ;  /* 0x000000ffff0e7224 */ /* 0x000fe200078e000d */
[----:B------:R-:W-:Y:S01]  /*0320*/  LEA R20, P1, R18, UR12, 0x2 ;  /* 0x0000000c12147c11 */ /* 0x000fe2000f8210ff */
[----:B------:R-:W-:-:S02]  /*0330*/  IMAD.MOV.U32 R15, RZ, RZ, R23 ;  /* 0x000000ffff0f7224 */ /* 0x000fc400078e0017 */
[----:B------:R-:W2:Y:S01]  /*0340*/  LDG.E R16, desc[UR10][R16.64] ;  /* 0x0000000a10107981 */ /* 0x000ea2000c1e1900 */
[----:B------:R-:W-:-:S03]  /*0350*/  LEA.HI.X R21, R18, UR13, R19, 0x2, P1 ;  /* 0x0000000d12157c11 */ /* 0x000fc600088f1413 */
[----:B------:R-:W2:Y:S04]  /*0360*/  LDG.E R13, desc[UR10][R14.64+-0x10] ;  /* 0xfffff00a0e0d7981 */ /* 0x000ea8000c1e1900 */
[----:B------:R-:W3:Y:S04]  /*0370*/  LDG.E R20, desc[UR10][R20.64] ;  /* 0x0000000a14147981 */ /* 0x000ee8000c1e1900 */
[----:B------:R-:W3:Y:S01]  /*0380*/  LDG.E R18, desc[UR10][R14.64+-0xc] ;  /* 0xfffff40a0e127981 */ /* 0x000ee2000c1e1900 */
[----:B------:R-:W-:-:S04]  /*0390*/  IADD3 R19, P0, PT, R26, UR5, RZ ;  /* 0x000000051a137c10 */ /* 0x000fc8000ff1e0ff */
[----:B------:R-:W-:Y:S02]  /*03a0*/  LEA.HI.X.SX32 R23, R26, UR9, 0x1, P0 ;  /* 0x000000091a177c11 */ /* 0x000fe400080f0eff */
[----:B------:R-:W-:-:S04]  /*03b0*/  IADD3 R25, P1, PT, R24, UR5, RZ ;  /* 0x0000000518197c10 */ /* 0x000fc8000ff3e0ff */
[----:B------:R-:W-:Y:S01]  /*03c0*/  LEA.HI.X.SX32 R27, R24, UR9, 0x1, P1 ;  /* 0x00000009181b7c11 */ /* 0x000fe200088f0eff */
[----:B--2---:R-:W-:Y:S01]  /*03d0*/  FFMA R11, R16, R13, R11 ;  /* 0x0000000d100b7223 */ /* 0x004fe2000000000b */
[----:B------:R-:W-:-:S04]  /*03e0*/  LEA R16, P0, R19, UR12, 0x2 ;  /* 0x0000000c13107c11 */ /* 0x000fc8000f8010ff */
[----:B------:R-:W-:Y:S02]  /*03f0*/  LEA.HI.X R17, R19, UR13, R23, 0x2, P0 ;  /* 0x0000000d13117c11 */ /* 0x000fe400080f1417 */
[----:B------:R-:W-:Y:S01]  /*0400*/  IADD3 R13, P2, PT, R22, UR5, RZ ;  /* 0x00000005160d7c10 */ /* 0x000fe2000ff5e0ff */
[----:B---3--:R-:W-:Y:S01]  /*0410*/  FFMA R11, R20, R18, R11 ;  /* 0x00000012140b7223 */ /* 0x008fe2000000000b */
[C---:B------:R-:W-:Y:S01]  /*0420*/  LEA R18, P1, R25.reuse, UR12, 0x2 ;  /* 0x0000000c19127c11 */ /* 0x040fe2000f8210ff */
[----:B------:R-:W2:Y:S04]  /*0430*/  LDG.E R16, desc[UR10][R16.64] ;  /* 0x0000000a10107981 */ /* 0x000ea8000c1e1900 */
[----:B------:R-:W2:Y:S01]  /*0440*/  LDG.E R23, desc[UR10][R14.64+-0x8] ;  /* 0xfffff80a0e177981 */ /* 0x000ea2000c1e1900 */
[----:B------:R-:W-:-:S02]  /*0450*/  LEA.HI.X R19, R25, UR13, R27, 0x2, P1 ;  /* 0x0000000d19137c11 */ /* 0x000fc400088f141b */
[----:B------:R-:W-:Y:S01]  /*0460*/  LEA.HI.X.SX32 R21, R22, UR9, 0x1, P2 ;  /* 0x0000000916157c11 */ /* 0x000fe200090f0eff */
[----:B------:R-:W3:Y:S01]  /*0470*/  LDG.E R27, desc[UR10][R14.64] ;  /* 0x0000000a0e1b7981 */ /* 0x000ee2000c1e1900 */
[----:B------:R-:W-:-:S03]  /*0480*/  LEA R20, P0, R13, UR12, 0x2 ;  /* 0x0000000c0d147c11 */ /* 0x000fc6000f8010ff */
[----:B------:R0:W4:Y:S01]  /*0490*/  LDG.E R18, desc[UR10][R18.64] ;  /* 0x0000000a12127981 */ /* 0x000122000c1e1900 */
[----:B------:R-:W-:-:S03]  /*04a0*/  LEA.HI.X R21, R13, UR13, R21, 0x2, P0 ;  /* 0x0000000d0d157c11 */ /* 0x000fc600080f1415 */
[----:B------:R-:W4:Y:S04]  /*04b0*/  LDG.E R13, desc[UR10][R14.64+-0x4] ;  /* 0xfffffc0a0e0d7981 */ /* 0x000f28000c1e1900 */
[----:B------:R-:W3:Y:S01]  /*04c0*/  LDG.E R20, desc[UR10][R20.64] ;  /* 0x0000000a14147981 */ /* 0x000ee2000c1e1900 */
[----:B------:R-:W-:-:S04]  /*04d0*/  IADD3 R25, P1, PT, R10, UR5, RZ ;  /* 0x000000050a197c10 */ /* 0x000fc8000ff3e0ff */
[----:B0-----:R-:W-:Y:S01]  /*04e0*/  LEA.HI.X.SX32 R19, R10, UR9, 0x1, P1 ;  /* 0x000000090a137c11 */ /* 0x001fe200088f0eff */
[----:B--2---:R-:W-:Y:S01]  /*04f0*/  FFMA R11, R16, R23, R11 ;  /* 0x00000017100b7223 */ /* 0x004fe2000000000b */
[----:B------:R-:W-:-:S04]  /*0500*/  IADD3 R23, P0, PT, R12, UR5, RZ ;  /* 0x000000050c177c10 */ /* 0x000fc8000ff1e0ff */
[----:B------:R-:W-:Y:S02]  /*0510*/  LEA.HI.X.SX32 R17, R12, UR9, 0x1, P0 ;  /* 0x000000090c117c11 */ /* 0x000fe400080f0eff */
[----:B------:R-:W-:-:S04]  /*0520*/  LEA R16, P0, R23, UR12, 0x2 ;  /* 0x0000000c17107c11 */ /* 0x000fc8000f8010ff */
[----:B------:R-:W-:Y:S01]  /*0530*/  LEA.HI.X R17, R23, UR13, R17, 0x2, P0 ;  /* 0x0000000d17117c11 */ /* 0x000fe200080f1411 */
[----:B----4-:R-:W-:Y:S01]  /*0540*/  FFMA R11, R18, R13, R11 ;  /* 0x0000000d120b7223 */ /* 0x010fe2000000000b */
[----:B------:R-:W-:Y:S01]  /*0550*/  LEA R18, P1, R25, UR12, 0x2 ;  /* 0x0000000c19127c11 */ /* 0x000fe2000f8210ff */
[----:B------:R-:W2:Y:S01]  /*0560*/  LDG.E R23, desc[UR10][R14.64+0x4] ;  /* 0x0000040a0e177981 */ /* 0x000ea2000c1e1900 */
[----:B------:R-:W-:Y:S01]  /*0570*/  IADD3 R13, P2, PT, R9, UR5, RZ ;  /* 0x00000005090d7c10 */ /* 0x000fe2000ff5e0ff */
[----:B---3--:R-:W-:Y:S01]  /*0580*/  FFMA R11, R20, R27, R11 ;  /* 0x0000001b140b7223 */ /* 0x008fe2000000000b */
[----:B------:R-:W-:Y:S01]  /*0590*/  LEA.HI.X R19, R25, UR13, R19, 0x2, P1 ;  /* 0x0000000d19137c11 */ /* 0x000fe200088f1413 */
[----:B------:R-:W2:Y:S01]  /*05a0*/  LDG.E R16, desc[UR10][R16.64] ;  /* 0x0000000a10107981 */ /* 0x000ea2000c1e1900 */
[----:B------:R-:W-:Y:S02]  /*05b0*/  LEA.HI.X.SX32 R21, R9, UR9, 0x1, P2 ;  /* 0x0000000909157c11 */ /* 0x000fe400090f0eff */
[C---:B------:R-:W-:Y:S01]  /*05c0*/  LEA R20, P0, R13.reuse, UR12, 0x2 ;  /* 0x0000000c0d147c11 */ /* 0x040fe2000f8010ff */
[----:B------:R-:W3:Y:S03]  /*05d0*/  LDG.E R18, desc[UR10][R18.64] ;  /* 0x0000000a12127981 */ /* 0x000ee6000c1e1900 */
[----:B------:R-:W-:Y:S01]  /*05e0*/  LEA.HI.X R21, R13, UR13, R21, 0x2, P0 ;  /* 0x0000000d0d157c11 */ /* 0x000fe200080f1415 */
[----:B------:R-:W3:Y:S04]  /*05f0*/  LDG.E R25, desc[UR10][R14.64+0x8] ;  /* 0x0000080a0e197981 */ /* 0x000ee8000c1e1900 */
[----:B------:R-:W4:Y:S04]  /*0600*/  LDG.E R20, desc[UR10][R20.64] ;  /* 0x0000000a14147981 */ /* 0x000f28000c1e1900 */
[----:B------:R-:W4:Y:S01]  /*0610*/  LDG.E R27, desc[UR10][R14.64+0xc] ;  /* 0x00000c0a0e1b7981 */ /* 0x000f22000c1e1900 */
[----:B------:R-:W-:-:S04]  /*0620*/  UIADD3 UR8, UPT, UPT, UR8, 0x8, URZ ;  /* 0x0000000808087890 */ /* 0x000fc8000fffe0ff */
[----:B------:R-:W-:Y:S01]  /*0630*/  UISETP.NE.AND UP1, UPT, UR8, URZ, UPT ;  /* 0x000000ff0800728c */ /* 0x000fe2000bf25270 */
[----:B------:R-:W-:Y:S01]  /*0640*/  IADD3 R13, P0, PT, R14, 0x20, RZ ;  /* 0x000000200e0d7810 */ /* 0x000fe20007f1e0ff */
[C---:B------:R-:W-:Y:S02]  /*0650*/  IMAD R2, R5.reuse, 0x8, R2 ;  /* 0x0000000805027824 */ /* 0x040fe400078e0202 */
[C---:B------:R-:W-:Y:S02]  /*0660*/  IMAD R9, R5.reuse, 0x8, R9 ;  /* 0x0000000805097824 */ /* 0x040fe400078e0209 */
[C---:B------:R-:W-:Y:S02]  /*0670*/  IMAD R10, R5.reuse, 0x8, R10 ;  /* 0x00000008050a7824 */ /* 0x040fe400078e020a */
[C---:B------:R-:W-:Y:S02]  /*0680*/  IMAD R12, R5.reuse, 0x8, R12 ;  /* 0x00000008050c7824 */ /* 0x040fe400078e020c */
[----:B------:R-:W-:-:S02]  /*0690*/  IMAD R22, R5, 0x8, R22 ;  /* 0x0000000805167824 */ /* 0x000fc400078e0216 */
[C---:B------:R-:W-:Y:S02]  /*06a0*/  IMAD R24, R5.reuse, 0x8, R24 ;  /* 0x0000000805187824 */ /* 0x040fe400078e0218 */
[C---:B------:R-:W-:Y:S02]  /*06b0*/  IMAD R26, R5.reuse, 0x8, R26 ;  /* 0x00000008051a7824 */ /* 0x040fe400078e021a */
[----:B------:R-:W-:Y:S02]  /*06c0*/  IMAD R28, R5, 0x8, R28 ;  /* 0x00000008051c7824 */ /* 0x000fe400078e021c */
[----:B--2---:R-:W-:Y:S01]  /*06d0*/  FFMA R11, R16, R23, R11 ;  /* 0x00000017100b7223 */ /* 0x004fe2000000000b */
[----:B------:R-:W-:-:S03]  /*06e0*/  IMAD.X R23, RZ, RZ, R15, P0 ;  /* 0x000000ffff177224 */ /* 0x000fc600000e060f */
[----:B---3--:R-:W-:-:S04]  /*06f0*/  FFMA R11, R18, R25, R11 ;  /* 0x00000019120b7223 */ /* 0x008fc8000000000b */
[----:B----4-:R-:W-:Y:S01]  /*0700*/  FFMA R11, R20, R27, R11 ;  /* 0x0000001b140b7223 */ /* 0x010fe2000000000b */
[----:B------:R-:W-:Y:S06]  /*0710*/  BRA.U UP1, `(.L_x_6) ;  /* 0xfffffff901e47547 */ /* 0x000fec000b83ffff */
.L_x_5:
[----:B------:R-:W-:Y:S05]  /*0720*/  BRA.U !UP0, `(.L_x_4) ;  /* 0x0000000508787547 */ /* 0x000fea000b800000 */
[----:B------:R-:W-:Y:S02]  /*0730*/  UISETP.GE.U32.AND UP0, UPT, UR7, 0x4, UPT ;  /* 0x000000040700788c */ /* 0x000fe4000bf06070 */
[----:B------:R-:W-:-:S04]  /*0740*/  ULOP3.LUT UR8, UR6, 0x3, URZ, 0xc0, !UPT ;  /* 0x0000000306087892 */ /* 0x000fc8000f8ec0ff */
[----:B------:R-:W-:-:S03]  /*0750*/  UISETP.NE.AND UP1, UPT, UR8, URZ, UPT ;  /* 0x000000ff0800728c */ /* 0x000fc6000bf25270 */
[----:B------:R-:W-:Y:S08]  /*0760*/  BRA.U !UP0, `(.L_x_7) ;  /* 0x0000000108ac7547 */ /* 0x000ff0000b800000 */
[----:B------:R-:W0:Y:S01]  /*0770*/  LDCU.128 UR12, c[0x0][0x390] ;  /* 0x00007200ff0c77ac */ /* 0x000e220008000c00 */
[----:B------:R-:W-:Y:S01]  /*0780*/  IMAD R2, R5, UR4, R0 ;  /* 0x0000000405027c24 */ /* 0x000fe2000f8e0200 */
[----:B------:R-:W-:Y:S01]  /*0790*/  IADD3 R13, P0, P1, R6, UR4, R7 ;  /* 0x00000004060d7c10 */ /* 0x000fe2000f91e007 */
[----:B------:R-:W-:Y:S02]  /*07a0*/  VIADD R9, R7, UR4 ;  /* 0x0000000407097c36 */ /* 0x000fe40008000000 */
[----:B------:R-:W-:Y:S01]  /*07b0*/  IMAD.IADD R10, R2, 0x1, R5 ;  /* 0x00000001020a7824 */ /* 0x000fe200078e0205 */
[----:B------:R-:W-:Y:S02]  /*07c0*/  IADD3.X R14, PT, PT, R8, RZ, RZ, P0, P1 ;  /* 0x000000ff080e7210 */ /* 0x000fe400007e24ff */
[----:B------:R-:W-:Y:S02]  /*07d0*/  IADD3 R15, P2, PT, R6, R9, RZ ;  /* 0x00000009060f7210 */ /* 0x000fe40007f5e0ff */
[----:B------:R-:W-:-:S02]  /*07e0*/  IADD3 R17, P1, PT, R2, UR5, RZ ;  /* 0x0000000502117c10 */ /* 0x000fc4000ff3e0ff */
[----:B------:R-:W-:Y:S01]  /*07f0*/  IADD3 R9, P3, PT, R10, UR5, RZ ;  /* 0x000000050a097c10 */ /* 0x000fe2000ff7e0ff */
[----:B------:R-:W-:Y:S01]  /*0800*/  IMAD.X R16, RZ, RZ, R8, P2 ;  /* 0x000000ffff107224 */ /* 0x000fe200010e0608 */
[----:B------:R-:W-:Y:S02]  /*0810*/  LEA.HI.X.SX32 R20, R2, UR9, 0x1, P1 ;  /* 0x0000000902147c11 */ /* 0x000fe400088f0eff */
[C---:B------:R-:W-:Y:S01]  /*0820*/  LEA.HI.X.SX32 R2, R10.reuse, UR9, 0x1, P3 ;  /* 0x000000090a027c11 */ /* 0x040fe200098f0eff */
[----:B------:R-:W-:Y:S01]  /*0830*/  IMAD.IADD R10, R10, 0x1, R5 ;  /* 0x000000010a0a7824 */ /* 0x000fe200078e0205 */
[----:B0-----:R-:W-:Y:S02]  /*0840*/  LEA R12, P0, R13, UR14, 0x2 ;  /* 0x0000000e0d0c7c11 */ /* 0x001fe4000f8010ff */
[----:B------:R-:W-:Y:S02]  /*0850*/  LEA R18, P1, R17, UR12, 0x2 ;  /* 0x0000000c11127c11 */ /* 0x000fe4000f8210ff */
[----:B------:R-:W-:-:S02]  /*0860*/  LEA.HI.X R13, R13, UR15, R14, 0x2, P0 ;  /* 0x0000000f0d0d7c11 */ /* 0x000fc400080f140e */
[----:B------:R-:W-:Y:S02]  /*0870*/  LEA R22, P0, R15, UR14, 0x2 ;  /* 0x0000000e0f167c11 */ /* 0x000fe4000f8010ff */
[----:B------:R-:W-:Y:S02]  /*0880*/  LEA R14, P2, R9, UR12, 0x2 ;  /* 0x0000000c090e7c11 */ /* 0x000fe4000f8410ff */
[----:B------:R-:W-:Y:S02]  /*0890*/  LEA.HI.X R23, R15, UR15, R16, 0x2, P0 ;  /* 0x0000000f0f177c11 */ /* 0x000fe400080f1410 */
[----:B------:R-:W-:Y:S02]  /*08a0*/  LEA.HI.X R19, R17, UR13, R20, 0x2, P1 ;  /* 0x0000000d11137c11 */ /* 0x000fe400088f1414 */
[----:B------:R-:W-:Y:S01]  /*08b0*/  LEA.HI.X R15, R9, UR13, R2, 0x2, P2 ;  /* 0x0000000d090f7c11 */ /* 0x000fe200090f1402 */
[C---:B------:R-:W-:Y:S01]  /*08c0*/  IMAD.IADD R2, R10.reuse, 0x1, R5 ;  /* 0x000000010a027824 */ /* 0x040fe200078e0205 */
[C---:B------:R-:W-:Y:S01]  /*08d0*/  IADD3 R17, P0, PT, R10.reuse, UR5, RZ ;  /* 0x000000050a117c10 */ /* 0x040fe2000ff1e0ff */
[----:B------:R-:W2:Y:S03]  /*08e0*/  LDG.E R22, desc[UR10][R22.64] ;  /* 0x0000000a16167981 */ /* 0x000ea6000c1e1900 */
[----:B------:R-:W-:Y:S01]  /*08f0*/  LEA.HI.X.SX32 R10, R10, UR9, 0x1, P0 ;  /* 0x000000090a0a7c11 */ /* 0x000fe200080f0eff */
[----:B------:R-:W2:Y:S01]  /*0900*/  LDG.E R18, desc[UR10][R18.64] ;  /* 0x0000000a12127981 */ /* 0x000ea2000c1e1900 */
[----:B------:R-:W-:-:S02]  /*0910*/  LEA R16, P0, R17, UR12, 0x2 ;  /* 0x0000000c11107c11 */ /* 0x000fc4000f8010ff */
[C---:B------:R-:W-:Y:S01]  /*0920*/  IADD3 R9, P1, PT, R2.reuse, UR5, RZ ;  /* 0x0000000502097c10 */ /* 0x040fe2000ff3e0ff */
[----:B------:R-:W3:Y:S01]  /*0930*/  LDG.E R15, desc[UR10][R14.64] ;  /* 0x0000000a0e0f7981 */ /* 0x000ee2000c1e1900 */
[----:B------:R-:W-:Y:S02]  /*0940*/  LEA.HI.X R17, R17, UR13, R10, 0x2, P0 ;  /* 0x0000000d11117c11 */ /* 0x000fe400080f140a */
[C---:B------:R-:W-:Y:S02]  /*0950*/  LEA R20, P0, R9.reuse, UR12, 0x2 ;  /* 0x0000000c09147c11 */ /* 0x040fe4000f8010ff */
[----:B------:R-:W-:Y:S02]  /*0960*/  LEA.HI.X.SX32 R10, R2, UR9, 0x1, P1 ;  /* 0x00000009020a7c11 */ /* 0x000fe400088f0eff */
[----:B------:R-:W3:Y:S02]  /*0970*/  LDG.E R2, desc[UR10][R12.64+0x4] ;  /* 0x0000040a0c027981 */ /* 0x000ee4000c1e1900 */
[----:B------:R-:W-:-:S02]  /*0980*/  LEA.HI.X R21, R9, UR13, R10, 0x2, P0 ;  /* 0x0000000d09157c11 */ /* 0x000fc400080f140a */
[----:B------:R-:W4:Y:S04]  /*0990*/  LDG.E R17, desc[UR10][R16.64] ;  /* 0x0000000a10117981 */ /* 0x000f28000c1e1900 */
[----:B------:R-:W4:Y:S04]  /*09a0*/  LDG.E R9, desc[UR10][R12.64+0x8] ;  /* 0x0000080a0c097981 */ /* 0x000f28000c1e1900 */
[----:B------:R-:W5:Y:S04]  /*09b0*/  LDG.E R10, desc[UR10][R12.64+0xc] ;  /* 0x00000c0a0c0a7981 */ /* 0x000f68000c1e1900 */
[----:B------:R-:W5:Y:S01]  /*09c0*/  LDG.E R21, desc[UR10][R20.64] ;  /* 0x0000000a14157981 */ /* 0x000f62000c1e1900 */
[----:B------:R-:W-:Y:S01]  /*09d0*/  UIADD3 UR4, UPT, UPT, UR4, 0x4, URZ ;  /* 0x0000000404047890 */ /* 0x000fe2000fffe0ff */
[----:B--2---:R-:W-:-:S04]  /*09e0*/  FFMA R18, R18, R22, R11 ;  /* 0x0000001612127223 */ /* 0x004fc8000000000b */
[----:B---3--:R-:W-:-:S04]  /*09f0*/  FFMA R2, R15, R2, R18 ;  /* 0x000000020f027223 */ /* 0x008fc80000000012 */
[----:B----4-:R-:W-:-:S04]  /*0a00*/  FFMA R2, R17, R9, R2 ;  /* 0x0000000911027223 */ /* 0x010fc80000000002 */
[----:B-----5:R-:W-:-:S07]  /*0a10*/  FFMA R11, R21, R10, R2 ;  /* 0x0000000a150b7223 */ /* 0x020fce0000000002 */
.L_x_7:
[----:B------:R-:W-:Y:S05]  /*0a20*/  BRA.U !UP1, `(.L_x_4) ;  /* 0x0000000109b87547 */ /* 0x000fea000b800000 */
[----:B------:R-:W-:Y:S02]  /*0a30*/  UISETP.NE.AND UP0, UPT, UR8, 0x1, UPT ;  /* 0x000000010800788c */ /* 0x000fe4000bf05270 */
[----:B------:R-:W-:-:S04]  /*0a40*/  ULOP3.LUT UR6, UR6, 0x1, URZ, 0xc0, !UPT ;  /* 0x0000000106067892 */ /* 0x000fc8000f8ec0ff */
[----:B------:R-:W-:-:S03]  /*0a50*/  UISETP.NE.U32.AND UP1, UPT, UR6, 0x1, UPT ;  /* 0x000000010600788c */ /* 0x000fc6000bf25070 */
[----:B------:R-:W-:Y:S08]  /*0a60*/  BRA.U !UP0, `(.L_x_8) ;  /* 0x00000001086c7547 */ /* 0x000ff0000b800000 */
[----:B------:R-:W0:Y:S01]  /*0a70*/  LDCU.128 UR12, c[0x0][0x390] ;  /* 0x00007200ff0c77ac */ /* 0x000e220008000c00 */
[----:B------:R-:W-:Y:S01]  /*0a80*/  VIADD R9, R7, UR4 ;  /* 0x0000000407097c36 */ /* 0x000fe20008000000 */
[----:B------:R-:W-:Y:S01]  /*0a90*/  IADD3 R20, P2, P3, R6, UR4, R7 ;  /* 0x0000000406147c10 */ /* 0x000fe2000fb5e007 */
[----:B------:R-:W-:-:S03]  /*0aa0*/  IMAD R2, R5, UR4, R0 ;  /* 0x0000000405027c24 */ /* 0x000fc6000f8e0200 */
[----:B------:R-:W-:Y:S01]  /*0ab0*/  IADD3 R9, P0, PT, R6, R9, RZ ;  /* 0x0000000906097210 */ /* 0x000fe20007f1e0ff */
[----:B------:R-:W-:Y:S01]  /*0ac0*/  IMAD.IADD R13, R2, 0x1, R5 ;  /* 0x00000001020d7824 */ /* 0x000fe200078e0205 */
[----:B------:R-:W-:-:S03]  /*0ad0*/  IADD3.X R21, PT, PT, R8, RZ, RZ, P2, P3 ;  /* 0x000000ff08157210 */ /* 0x000fc600017e64ff */
[----:B------:R-:W-:Y:S01]  /*0ae0*/  IMAD.X R10, RZ, RZ, R8, P0 ;  /* 0x000000ffff0a7224 */ /* 0x000fe200000e0608 */
[C---:B0-----:R-:W-:Y:S02]  /*0af0*/  LEA R14, P0, R9.reuse, UR14, 0x2 ;  /* 0x0000000e090e7c11 */ /* 0x041fe4000f8010ff */
[----:B------:R-:W-:Y:S02]  /*0b00*/  LEA R12, P1, R20, UR14, 0x2 ;  /* 0x0000000e140c7c11 */ /* 0x000fe4000f8210ff */
[----:B------:R-:W-:Y:S02]  /*0b10*/  LEA.HI.X R15, R9, UR15, R10, 0x2, P0 ;  /* 0x0000000f090f7c11 */ /* 0x000fe400080f140a */
[C---:B------:R-:W-:Y:S02]  /*0b20*/  IADD3 R9, P4, PT, R2.reuse, UR5, RZ ;  /* 0x0000000502097c10 */ /* 0x040fe4000ff9e0ff */
[----:B------:R-:W-:Y:S01]  /*0b30*/  IADD3 R10, P0, PT, R13, UR5, RZ ;  /* 0x000000050d0a7c10 */ /* 0x000fe2000ff1e0ff */
[----:B------:R-:W2:Y:S01]  /*0b40*/  LDG.E R14, desc[UR10][R14.64] ;  /* 0x0000000a0e0e7981 */ /* 0x000ea2000c1e1900 */
[----:B------:R-:W-:-:S02]  /*0b50*/  LEA.HI.X.SX32 R2, R2, UR9, 0x1, P4 ;  /* 0x0000000902027c11 */ /* 0x000fc4000a0f0eff */
[----:B------:R-:W-:Y:S02]  /*0b60*/  LEA R18, P2, R9, UR12, 0x2 ;  /* 0x0000000c09127c11 */ /* 0x000fe4000f8410ff */
[----:B------:R-:W-:Y:S02]  /*0b70*/  LEA R16, P3, R10, UR12, 0x2 ;  /* 0x0000000c0a107c11 */ /* 0x000fe4000f8610ff */
[----:B------:R-:W-:Y:S02]  /*0b80*/  LEA.HI.X.SX32 R17, R13, UR9, 0x1, P0 ;  /* 0x000000090d117c11 */ /* 0x000fe400080f0eff */
[----:B------:R-:W-:Y:S02]  /*0b90*/  LEA.HI.X R19, R9, UR13, R2, 0x2, P2 ;  /* 0x0000000d09137c11 */ /* 0x000fe400090f1402 */
[----:B------:R-:W-:Y:S02]  /*0ba0*/  LEA.HI.X R13, R20, UR15, R21, 0x2, P1 ;  /* 0x0000000f140d7c11 */ /* 0x000fe400088f1415 */
[----:B------:R-:W-:Y:S01]  /*0bb0*/  LEA.HI.X R17, R10, UR13, R17, 0x2, P3 ;  /* 0x0000000d0a117c11 */ /* 0x000fe200098f1411 */
[----:B------:R-:W2:Y:S04]  /*0bc0*/  LDG.E R18, desc[UR10][R18.64] ;  /* 0x0000000a12127981 */ /* 0x000ea8000c1e1900 */
[----:B------:R-:W3:Y:S04]  /*0bd0*/  LDG.E R12, desc[UR10][R12.64+0x4] ;  /* 0x0000040a0c0c7981 */ /* 0x000ee8000c1e1900 */
[----:B------:R-:W3:Y:S01]  /*0be0*/  LDG.E R16, desc[UR10][R16.64] ;  /* 0x0000000a10107981 */ /* 0x000ee2000c1e1900 */
[----:B------:R-:W-:Y:S01]  /*0bf0*/  UIADD3 UR4, UPT, UPT, UR4, 0x2, URZ ;  /* 0x0000000204047890 */ /* 0x000fe2000fffe0ff */
[----:B--2---:R-:W-:-:S04]  /*0c00*/  FFMA R11, R18, R14, R11 ;  /* 0x0000000e120b7223 */ /* 0x004fc8000000000b */
[----:B---3--:R-:W-:-:S07]  /*0c10*/  FFMA R11, R16, R12, R11 ;  /* 0x0000000c100b7223 */ /* 0x008fce000000000b */
.L_x_8:
[----:B------:R-:W-:Y:S05]  /*0c20*/  BRA.U UP1, `(.L_x_4) ;  /* 0x0000000101387547 */ /* 0x000fea000b800000 */
[----:B------:R-:W0:Y:S01]  /*0c30*/  LDCU.128 UR12, c[0x0][0x390] ;  /* 0x00007200ff0c77ac */ /* 0x000e220008000c00 */
[----:B------:R-:W-:Y:S02]  /*0c40*/  VIADD R7, R7, UR4 ;  /* 0x0000000407077c36 */ /* 0x000fe40008000000 */
[----:B------:R-:W-:-:S03]  /*0c50*/  IMAD R2, R5, UR4, R0 ;  /* 0x0000000405027c24 */ /* 0x000fc6000f8e0200 */
[----:B------:R-:W-:Y:S02]  /*0c60*/  IADD3 R7, P2, PT, R6, R7, RZ ;  /* 0x0000000706077210 */ /* 0x000fe40007f5e0ff */
[----:B------:R-:W-:-:S03]  /*0c70*/  IADD3 R9, P0, PT, R2, UR5, RZ ;  /* 0x0000000502097c10 */ /* 0x000fc6000ff1e0ff */
[----:B------:R-:W-:Y:S01]  /*0c80*/  IMAD.X R8, RZ, RZ, R8, P2 ;  /* 0x000000ffff087224 */ /* 0x000fe200010e0608 */
[----:B------:R-:W-:Y:S02]  /*0c90*/  LEA.HI.X.SX32 R2, R2, UR9, 0x1, P0 ;  /* 0x0000000902027c11 */ /* 0x000fe400080f0eff */
[----:B0-----:R-:W-:Y:S02]  /*0ca0*/  LEA R12, P3, R7, UR14, 0x2 ;  /* 0x0000000e070c7c11 */ /* 0x001fe4000f8610ff */
[----:B------:R-:W-:Y:S02]  /*0cb0*/  LEA R6, P1, R9, UR12, 0x2 ;  /* 0x0000000c09067c11 */ /* 0x000fe4000f8210ff */
[----:B------:R-:W-:Y:S02]  /*0cc0*/  LEA.HI.X R13, R7, UR15, R8, 0x2, P3 ;  /* 0x0000000f070d7c11 */ /* 0x000fe400098f1408 */
[----:B------:R-:W-:-:S03]  /*0cd0*/  LEA.HI.X R7, R9, UR13, R2, 0x2, P1 ;  /* 0x0000000d09077c11 */ /* 0x000fc600088f1402 */
[----:B------:R-:W2:Y:S04]  /*0ce0*/  LDG.E R12, desc[UR10][R12.64] ;  /* 0x0000000a0c0c7981 */ /* 0x000ea8000c1e1900 */
[----:B------:R-:W2:Y:S02]  /*0cf0*/  LDG.E R6, desc[UR10][R6.64] ;  /* 0x0000000a06067981 */ /* 0x000ea4000c1e1900 */
[----:B--2---:R-:W-:-:S07]  /*0d00*/  FFMA R11, R6, R12, R11 ;  /* 0x0000000c060b7223 */ /* 0x004fce000000000b */
.L_x_4:
[----:B------:R-:W0:Y:S01]  /*0d10*/  LDCU.64 UR4, c[0x0][0x3a8] ;  /* 0x00007500ff0477ac */ /* 0x000e220008000a00 */
[----:B------:R-:W-:-:S05]  /*0d20*/  IMAD R3, R3, R5, R0 ;  /* 0x0000000503037224 */ /* 0x000fca00078e0200 */
[----:B------:R-:W-:Y:S02]  /*0d30*/  SHF.R.S32.HI R5, RZ, 0x1f, R3 ;  /* 0x0000001fff057819 */ /* 0x000fe40000011403 */
[----:B------:R-:W-:-:S04]  /*0d40*/  IADD3 R3, P0, PT, R4, R3, RZ ;  /* 0x0000000304037210 */ /* 0x000fc80007f1e0ff */
[----:B------:R-:W-:Y:S02]  /*0d50*/  LEA.HI.X.SX32 R4, R4, R5, 0x1, P0 ;  /* 0x0000000504047211 */ /* 0x000fe400000f0eff */
[C---:B0-----:R-:W-:Y:S01]  /*0d60*/  LEA R2, P0, R3.reuse, UR4, 0x2 ;  /* 0x0000000403027c11 */ /* 0x041fe2000f8010ff */
[----:B------:R-:W0:Y:S03]  /*0d70*/  LDCU UR4, c[0x0][0x3a0] ;  /* 0x00007400ff0477ac */ /* 0x000e260008000800 */
[----:B------:R-:W-:Y:S01]  /*0d80*/  LEA.HI.X R3, R3, UR5, R4, 0x2, P0 ;  /* 0x0000000503037c11 */ /* 0x000fe200080f1404 */
[----:B------:R-:W1:Y:S04]  /*0d90*/  LDCU UR5, c[0x0][0x38c] ;  /* 0x00007180ff0577ac */ /* 0x000e680008000800 */
[----:B------:R-:W0:Y:S02]  /*0da0*/  LDG.E R0, desc[UR10][R2.64] ;  /* 0x0000000a02007981 */ /* 0x000e24000c1e1900 */
[----:B0-----:R-:W-:-:S04]  /*0db0*/  FMUL R0, R0, UR4 ;  /* 0x0000000400007c20 */ /* 0x001fc80008400000 */
[----:B-1----:R-:W-:-:S05]  /*0dc0*/  FFMA R11, R11, UR5, R0 ;  /* 0x000000050b0b7c23 */ /* 0x002fca0008000000 */
[----:B------:R-:W-:Y:S01]  /*0dd0*/  STG.E desc[UR10][R2.64], R11 ;  /* 0x0000000b02007986 */ /* 0x000fe2000c10190a */
[----:B------:R-:W-:Y:S05]  /*0de0*/  EXIT ;  /* 0x000000000000794d */ /* 0x000fea0003800000 */
.L_x_9:
        /* <DEDUP_REMOVED lines=9> */
.L_x_11:


//--------------------- .nv.shared._Z20gemm_submat_warpparaiiifPKfS0_fPf --------------------------
	.section	.nv.shared._Z20gemm_submat_warpparaiiifPKfS0_fPf,"aw",@nobits
	.sectionflags	@""
	.align	4
.nv.shared._Z20gemm_submat_warpparaiiifPKfS0_fPf:
	.zero		9216


//--------------------- .nv.shared.reserved.0     --------------------------
	.section	.nv.shared.reserved.0,"aw",@nobits
	.weak		__nv_reservedSMEM_offset_0_alias
	.size		__nv_reservedSMEM_offset_0_alias, 0, 64
	.other		__nv_reservedSMEM_offset_0_alias,@"STO_CUDA_RESERVED_SHARED STV_DEFAULT"
__nv_reservedSMEM_offset_0_alias:
	.zero		0
	.zero		64


//--------------------- .nv.constant0._Z20gemm_submat_warpparaiiifPKfS0_fPf --------------------------
	.section	.nv.constant0._Z20gemm_submat_warpparaiiifPKfS0_fPf,"a",@progbits
	.sectionflags	@""
	.align	4
.nv.constant0._Z20gemm_submat_warpparaiiifPKfS0_fPf:
	.zero		944


//--------------------- .nv.constant0._Z12naive_matmuliiifPKfS0_fPf --------------------------
	.section	.nv.constant0._Z12naive_matmuliiifPKfS0_fPf,"a",@progbits
	.sectionflags	@""
	.align	4
.nv.constant0._Z12naive_matmuliiifPKfS0_fPf:
	.zero		944


//--------------------- SYMBOLS --------------------------

	.type		.nv.reservedSmem.offset0,@object
	.size		.nv.reservedSmem.offset0,0x4
	.type		.nv.reservedSmem.cap,@object
	.size		.nv.reservedSmem.cap,0x4
